//
// Generated by NVIDIA NVVM Compiler
//
// Compiler Build ID: CL-36424714
// Cuda compilation tools, release 13.0, V13.0.88
// Based on NVVM 20.0.0
//

.version 9.0
.target sm_100
.address_size 64

	// .globl	_Z15calcularCalor2DPfS_ii

.visible .entry _Z15calcularCalor2DPfS_ii(
	.param .u64 .ptr .align 1 _Z15calcularCalor2DPfS_ii_param_0,
	.param .u64 .ptr .align 1 _Z15calcularCalor2DPfS_ii_param_1,
	.param .u32 _Z15calcularCalor2DPfS_ii_param_2,
	.param .u32 _Z15calcularCalor2DPfS_ii_param_3
)
{
	.reg .pred 	%p<17>;
	.reg .b32 	%r<82>;
	.reg .b32 	%f<128>;
	.reg .b64 	%rd<88>;
	.reg .b64 	%fd<28>;

	ld.param.u64 	%rd18, [_Z15calcularCalor2DPfS_ii_param_0];
	ld.param.u64 	%rd19, [_Z15calcularCalor2DPfS_ii_param_1];
	ld.param.u32 	%r44, [_Z15calcularCalor2DPfS_ii_param_2];
	ld.param.u32 	%r45, [_Z15calcularCalor2DPfS_ii_param_3];
	cvta.to.global.u64 	%rd1, %rd19;
	cvta.to.global.u64 	%rd2, %rd18;
	cvt.rn.f32.s32 	%f2, %r44;
	rcp.rn.f32 	%f3, %f2;
	mul.f32 	%f1, %f3, %f3;
	mov.u32 	%r46, %tid.x;
	mul.lo.s32 	%r1, %r45, %r46;
	cvt.s64.s32 	%rd3, %r1;
	mul.wide.s32 	%rd20, %r1, 4;
	add.s64 	%rd4, %rd2, %rd20;
	ld.global.f32 	%f4, [%rd4+12];
	st.global.f32 	[%rd4+4], %f4;
	mul.wide.s32 	%rd21, %r45, 4;
	add.s64 	%rd22, %rd4, %rd21;
	ld.global.f32 	%f5, [%rd22+-8];
	st.global.f32 	[%rd22+-4], %f5;
	bar.sync 	0;
	mad.lo.s32 	%r47, %r45, 3, %r46;
	mul.wide.s32 	%rd23, %r47, 4;
	add.s64 	%rd24, %rd2, %rd23;
	ld.global.f32 	%f6, [%rd24];
	shl.b32 	%r2, %r45, 1;
	sub.s32 	%r48, %r47, %r2;
	mul.wide.s32 	%rd25, %r48, 4;
	add.s64 	%rd26, %rd2, %rd25;
	st.global.f32 	[%rd26], %f6;
	add.s32 	%r49, %r44, -2;
	mad.lo.s32 	%r50, %r49, %r44, %r46;
	mul.wide.s32 	%rd27, %r50, 4;
	add.s64 	%rd28, %rd2, %rd27;
	ld.global.f32 	%f7, [%rd28];
	mul.wide.s32 	%rd29, %r44, 4;
	add.s64 	%rd30, %rd28, %rd29;
	st.global.f32 	[%rd30], %f7;
	bar.sync 	0;
	setp.lt.s32 	%p1, %r44, 1;
	@%p1 bra 	$L__BB0_9;
	ld.param.u32 	%r66, [_Z15calcularCalor2DPfS_ii_param_3];
	add.s32 	%r3, %r1, %r66;
	sub.s32 	%r68, %r3, %r2;
	add.s32 	%r70, %r1, -1;
	setp.lt.u32 	%p2, %r44, 4;
	mov.b32 	%r74, 0;
	@%p2 bra 	$L__BB0_4;
	and.b32  	%r52, %r44, 2147483644;
	neg.s32 	%r72, %r52;
	shl.b64 	%rd31, %rd3, 2;
	add.s64 	%rd32, %rd31, %rd2;
	add.s64 	%rd85, %rd32, 8;
	add.s64 	%rd33, %rd31, %rd1;
	add.s64 	%rd84, %rd33, 12;
	mov.u32 	%r69, %r3;
	mov.u32 	%r71, %r1;
$L__BB0_3:
	.pragma "nounroll";
	and.b32  	%r74, %r44, 2147483644;
	mul.wide.s32 	%rd34, %r71, 4;
	add.s64 	%rd35, %rd1, %rd34;
	mul.wide.s32 	%rd36, %r70, 4;
	add.s64 	%rd37, %rd2, 8;
	add.s64 	%rd38, %rd37, %rd36;
	mul.wide.s32 	%rd39, %r69, 4;
	add.s64 	%rd40, %rd37, %rd39;
	mul.wide.s32 	%rd41, %r68, 4;
	add.s64 	%rd42, %rd37, %rd41;
	ld.global.f32 	%f8, [%rd40+-8];
	ld.global.f32 	%f9, [%rd42+-8];
	add.f32 	%f10, %f8, %f9;
	ld.global.f32 	%f11, [%rd38+-8];
	add.f32 	%f12, %f10, %f11;
	ld.global.f32 	%f13, [%rd85+-4];
	add.f32 	%f14, %f12, %f13;
	cvt.f64.f32 	%fd1, %f14;
	ld.global.f32 	%f15, [%rd38+-4];
	cvt.f64.f32 	%fd2, %f15;
	mul.f64 	%fd3, %fd2, 0d4010000000000000;
	sub.f64 	%fd4, %fd1, %fd3;
	cvt.rn.f32.f64 	%f16, %fd4;
	mul.f32 	%f17, %f16, 0f3A83126F;
	mul.f32 	%f18, %f17, 0f3A83126F;
	div.rn.f32 	%f19, %f18, %f1;
	add.f32 	%f20, %f15, %f19;
	st.global.f32 	[%rd35], %f20;
	ld.global.f32 	%f21, [%rd40+-4];
	ld.global.f32 	%f22, [%rd42+-4];
	add.f32 	%f23, %f21, %f22;
	ld.global.f32 	%f24, [%rd38+-4];
	add.f32 	%f25, %f23, %f24;
	ld.global.f32 	%f26, [%rd85];
	add.f32 	%f27, %f25, %f26;
	cvt.f64.f32 	%fd5, %f27;
	ld.global.f32 	%f28, [%rd85+-4];
	cvt.f64.f32 	%fd6, %f28;
	mul.f64 	%fd7, %fd6, 0d4010000000000000;
	sub.f64 	%fd8, %fd5, %fd7;
	cvt.rn.f32.f64 	%f29, %fd8;
	mul.f32 	%f30, %f29, 0f3A83126F;
	mul.f32 	%f31, %f30, 0f3A83126F;
	div.rn.f32 	%f32, %f31, %f1;
	add.f32 	%f33, %f28, %f32;
	st.global.f32 	[%rd84+-8], %f33;
	ld.global.f32 	%f34, [%rd40];
	ld.global.f32 	%f35, [%rd42];
	add.f32 	%f36, %f34, %f35;
	ld.global.f32 	%f37, [%rd38];
	add.f32 	%f38, %f36, %f37;
	ld.global.f32 	%f39, [%rd85+4];
	add.f32 	%f40, %f38, %f39;
	cvt.f64.f32 	%fd9, %f40;
	ld.global.f32 	%f41, [%rd85];
	cvt.f64.f32 	%fd10, %f41;
	mul.f64 	%fd11, %fd10, 0d4010000000000000;
	sub.f64 	%fd12, %fd9, %fd11;
	cvt.rn.f32.f64 	%f42, %fd12;
	mul.f32 	%f43, %f42, 0f3A83126F;
	mul.f32 	%f44, %f43, 0f3A83126F;
	div.rn.f32 	%f45, %f44, %f1;
	add.f32 	%f46, %f41, %f45;
	st.global.f32 	[%rd84+-4], %f46;
	ld.global.f32 	%f47, [%rd40+4];
	ld.global.f32 	%f48, [%rd42+4];
	add.f32 	%f49, %f47, %f48;
	ld.global.f32 	%f50, [%rd38+4];
	add.f32 	%f51, %f49, %f50;
	ld.global.f32 	%f52, [%rd85+8];
	add.f32 	%f53, %f51, %f52;
	cvt.f64.f32 	%fd13, %f53;
	ld.global.f32 	%f54, [%rd85+4];
	cvt.f64.f32 	%fd14, %f54;
	mul.f64 	%fd15, %fd14, 0d4010000000000000;
	sub.f64 	%fd16, %fd13, %fd15;
	cvt.rn.f32.f64 	%f55, %fd16;
	mul.f32 	%f56, %f55, 0f3A83126F;
	mul.f32 	%f57, %f56, 0f3A83126F;
	div.rn.f32 	%f58, %f57, %f1;
	add.f32 	%f59, %f54, %f58;
	st.global.f32 	[%rd84], %f59;
	add.s32 	%r72, %r72, 4;
	add.s32 	%r71, %r71, 4;
	add.s32 	%r70, %r70, 4;
	add.s32 	%r69, %r69, 4;
	add.s32 	%r68, %r68, 4;
	add.s64 	%rd85, %rd85, 16;
	add.s64 	%rd84, %rd84, 16;
	setp.ne.s32 	%p3, %r72, 0;
	@%p3 bra 	$L__BB0_3;
$L__BB0_4:
	and.b32  	%r19, %r44, 3;
	setp.eq.s32 	%p4, %r19, 0;
	@%p4 bra 	$L__BB0_9;
	ld.param.u32 	%r67, [_Z15calcularCalor2DPfS_ii_param_3];
	shl.b32 	%r53, %r67, 1;
	sub.s32 	%r20, %r3, %r53;
	add.s32 	%r21, %r1, -1;
	setp.eq.s32 	%p5, %r19, 1;
	@%p5 bra 	$L__BB0_7;
	add.s32 	%r54, %r74, %r3;
	mul.wide.s32 	%rd43, %r54, 4;
	add.s64 	%rd44, %rd2, %rd43;
	ld.global.f32 	%f60, [%rd44];
	add.s32 	%r55, %r74, %r20;
	mul.wide.s32 	%rd45, %r55, 4;
	add.s64 	%rd46, %rd2, %rd45;
	ld.global.f32 	%f61, [%rd46];
	add.f32 	%f62, %f60, %f61;
	add.s32 	%r56, %r21, %r74;
	mul.wide.s32 	%rd47, %r56, 4;
	add.s64 	%rd48, %rd2, %rd47;
	ld.global.f32 	%f63, [%rd48];
	add.f32 	%f64, %f62, %f63;
	cvt.u64.u32 	%rd49, %r74;
	add.s64 	%rd50, %rd49, %rd3;
	mul.wide.u32 	%rd51, %r74, 4;
	add.s64 	%rd52, %rd4, %rd51;
	ld.global.f32 	%f65, [%rd52+4];
	add.f32 	%f66, %f64, %f65;
	cvt.f64.f32 	%fd17, %f66;
	add.s32 	%r57, %r1, %r74;
	ld.global.f32 	%f67, [%rd48+4];
	cvt.f64.f32 	%fd18, %f67;
	mul.f64 	%fd19, %fd18, 0d4010000000000000;
	sub.f64 	%fd20, %fd17, %fd19;
	cvt.rn.f32.f64 	%f68, %fd20;
	mul.f32 	%f69, %f68, 0f3A83126F;
	mul.f32 	%f70, %f69, 0f3A83126F;
	div.rn.f32 	%f71, %f70, %f1;
	add.f32 	%f72, %f67, %f71;
	mul.wide.s32 	%rd53, %r57, 4;
	add.s64 	%rd54, %rd1, %rd53;
	st.global.f32 	[%rd54], %f72;
	ld.global.f32 	%f73, [%rd44+4];
	ld.global.f32 	%f74, [%rd46+4];
	add.f32 	%f75, %f73, %f74;
	ld.global.f32 	%f76, [%rd48+4];
	add.f32 	%f77, %f75, %f76;
	add.s32 	%r74, %r74, 2;
	ld.global.f32 	%f78, [%rd52+8];
	add.f32 	%f79, %f77, %f78;
	cvt.f64.f32 	%fd21, %f79;
	ld.global.f32 	%f80, [%rd52+4];
	cvt.f64.f32 	%fd22, %f80;
	mul.f64 	%fd23, %fd22, 0d4010000000000000;
	sub.f64 	%fd24, %fd21, %fd23;
	cvt.rn.f32.f64 	%f81, %fd24;
	mul.f32 	%f82, %f81, 0f3A83126F;
	mul.f32 	%f83, %f82, 0f3A83126F;
	div.rn.f32 	%f84, %f83, %f1;
	add.f32 	%f85, %f80, %f84;
	shl.b64 	%rd55, %rd50, 2;
	add.s64 	%rd56, %rd1, %rd55;
	st.global.f32 	[%rd56+4], %f85;
$L__BB0_7:
	and.b32  	%r58, %r44, 1;
	setp.eq.b32 	%p6, %r58, 1;
	not.pred 	%p7, %p6;
	@%p7 bra 	$L__BB0_9;
	add.s32 	%r59, %r74, %r3;
	mul.wide.s32 	%rd57, %r59, 4;
	add.s64 	%rd58, %rd2, %rd57;
	ld.global.f32 	%f86, [%rd58];
	add.s32 	%r60, %r74, %r20;
	mul.wide.s32 	%rd59, %r60, 4;
	add.s64 	%rd60, %rd2, %rd59;
	ld.global.f32 	%f87, [%rd60];
	add.f32 	%f88, %f86, %f87;
	add.s32 	%r61, %r21, %r74;
	mul.wide.s32 	%rd61, %r61, 4;
	add.s64 	%rd62, %rd2, %rd61;
	ld.global.f32 	%f89, [%rd62];
	add.f32 	%f90, %f88, %f89;
	mul.wide.u32 	%rd63, %r74, 4;
	add.s64 	%rd64, %rd4, %rd63;
	ld.global.f32 	%f91, [%rd64+4];
	add.f32 	%f92, %f90, %f91;
	cvt.f64.f32 	%fd25, %f92;
	add.s32 	%r62, %r1, %r74;
	ld.global.f32 	%f93, [%rd62+4];
	cvt.f64.f32 	%fd26, %f93;
	fma.rn.f64 	%fd27, %fd26, 0dC010000000000000, %fd25;
	cvt.rn.f32.f64 	%f94, %fd27;
	mul.f32 	%f95, %f94, 0f3A83126F;
	mul.f32 	%f96, %f95, 0f3A83126F;
	div.rn.f32 	%f97, %f96, %f1;
	add.f32 	%f98, %f93, %f97;
	mul.wide.s32 	%rd65, %r62, 4;
	add.s64 	%rd66, %rd1, %rd65;
	st.global.f32 	[%rd66], %f98;
$L__BB0_9:
	setp.lt.s32 	%p8, %r44, 1;
	bar.sync 	0;
	@%p8 bra 	$L__BB0_22;
	and.b32  	%r24, %r44, 15;
	setp.lt.u32 	%p9, %r44, 16;
	mov.b32 	%r78, 0;
	@%p9 bra 	$L__BB0_13;
	and.b32  	%r78, %r44, 2147483632;
	add.s64 	%rd11, %rd1, 32;
	neg.s32 	%r75, %r78;
	shl.b64 	%rd67, %rd3, 2;
	add.s64 	%rd68, %rd67, %rd2;
	add.s64 	%rd86, %rd68, 32;
	mov.u32 	%r76, %r1;
$L__BB0_12:
	.pragma "nounroll";
	mul.wide.s32 	%rd69, %r76, 4;
	add.s64 	%rd70, %rd11, %rd69;
	ld.global.f32 	%f99, [%rd70+-32];
	st.global.f32 	[%rd86+-32], %f99;
	ld.global.f32 	%f100, [%rd70+-28];
	st.global.f32 	[%rd86+-28], %f100;
	ld.global.f32 	%f101, [%rd70+-24];
	st.global.f32 	[%rd86+-24], %f101;
	ld.global.f32 	%f102, [%rd70+-20];
	st.global.f32 	[%rd86+-20], %f102;
	ld.global.f32 	%f103, [%rd70+-16];
	st.global.f32 	[%rd86+-16], %f103;
	ld.global.f32 	%f104, [%rd70+-12];
	st.global.f32 	[%rd86+-12], %f104;
	ld.global.f32 	%f105, [%rd70+-8];
	st.global.f32 	[%rd86+-8], %f105;
	ld.global.f32 	%f106, [%rd70+-4];
	st.global.f32 	[%rd86+-4], %f106;
	ld.global.f32 	%f107, [%rd70];
	st.global.f32 	[%rd86], %f107;
	ld.global.f32 	%f108, [%rd70+4];
	st.global.f32 	[%rd86+4], %f108;
	ld.global.f32 	%f109, [%rd70+8];
	st.global.f32 	[%rd86+8], %f109;
	ld.global.f32 	%f110, [%rd70+12];
	st.global.f32 	[%rd86+12], %f110;
	ld.global.f32 	%f111, [%rd70+16];
	st.global.f32 	[%rd86+16], %f111;
	ld.global.f32 	%f112, [%rd70+20];
	st.global.f32 	[%rd86+20], %f112;
	ld.global.f32 	%f113, [%rd70+24];
	st.global.f32 	[%rd86+24], %f113;
	ld.global.f32 	%f114, [%rd70+28];
	st.global.f32 	[%rd86+28], %f114;
	add.s32 	%r76, %r76, 16;
	add.s32 	%r75, %r75, 16;
	add.s64 	%rd86, %rd86, 64;
	setp.ne.s32 	%p10, %r75, 0;
	@%p10 bra 	$L__BB0_12;
$L__BB0_13:
	setp.eq.s32 	%p11, %r24, 0;
	@%p11 bra 	$L__BB0_22;
	and.b32  	%r32, %r44, 7;
	setp.lt.u32 	%p12, %r24, 8;
	@%p12 bra 	$L__BB0_16;
	add.s32 	%r64, %r78, %r1;
	mul.wide.s32 	%rd71, %r64, 4;
	add.s64 	%rd72, %rd1, %rd71;
	ld.global.f32 	%f115, [%rd72];
	mul.wide.u32 	%rd73, %r78, 4;
	add.s64 	%rd74, %rd4, %rd73;
	st.global.f32 	[%rd74], %f115;
	ld.global.f32 	%f116, [%rd72+4];
	st.global.f32 	[%rd74+4], %f116;
	ld.global.f32 	%f117, [%rd72+8];
	st.global.f32 	[%rd74+8], %f117;
	ld.global.f32 	%f118, [%rd72+12];
	st.global.f32 	[%rd74+12], %f118;
	ld.global.f32 	%f119, [%rd72+16];
	st.global.f32 	[%rd74+16], %f119;
	ld.global.f32 	%f120, [%rd72+20];
	st.global.f32 	[%rd74+20], %f120;
	ld.global.f32 	%f121, [%rd72+24];
	st.global.f32 	[%rd74+24], %f121;
	ld.global.f32 	%f122, [%rd72+28];
	st.global.f32 	[%rd74+28], %f122;
	add.s32 	%r78, %r78, 8;
$L__BB0_16:
	setp.eq.s32 	%p13, %r32, 0;
	@%p13 bra 	$L__BB0_22;
	and.b32  	%r35, %r44, 3;
	setp.lt.u32 	%p14, %r32, 4;
	@%p14 bra 	$L__BB0_19;
	add.s32 	%r65, %r78, %r1;
	mul.wide.s32 	%rd75, %r65, 4;
	add.s64 	%rd76, %rd1, %rd75;
	ld.global.f32 	%f123, [%rd76];
	mul.wide.u32 	%rd77, %r78, 4;
	add.s64 	%rd78, %rd4, %rd77;
	st.global.f32 	[%rd78], %f123;
	ld.global.f32 	%f124, [%rd76+4];
	st.global.f32 	[%rd78+4], %f124;
	ld.global.f32 	%f125, [%rd76+8];
	st.global.f32 	[%rd78+8], %f125;
	ld.global.f32 	%f126, [%rd76+12];
	st.global.f32 	[%rd78+12], %f126;
	add.s32 	%r78, %r78, 4;
$L__BB0_19:
	setp.eq.s32 	%p15, %r35, 0;
	@%p15 bra 	$L__BB0_22;
	shl.b64 	%rd79, %rd3, 2;
	mul.wide.u32 	%rd80, %r78, 4;
	add.s64 	%rd81, %rd79, %rd80;
	add.s64 	%rd87, %rd2, %rd81;
	add.s32 	%r81, %r78, %r1;
	neg.s32 	%r80, %r35;
$L__BB0_21:
	.pragma "nounroll";
	mul.wide.s32 	%rd82, %r81, 4;
	add.s64 	%rd83, %rd1, %rd82;
	ld.global.f32 	%f127, [%rd83];
	st.global.f32 	[%rd87], %f127;
	add.s64 	%rd87, %rd87, 4;
	add.s32 	%r81, %r81, 1;
	add.s32 	%r80, %r80, 1;
	setp.ne.s32 	%p16, %r80, 0;
	@%p16 bra 	$L__BB0_21;
$L__BB0_22:
	ret;

}


// ===== COMPILED SASS (sm_100) =====

	.target	sm_100

	.elftype	@"ET_EXEC"


//--------------------- .note.nv.tkinfo           --------------------------
	.section	.note.nv.tkinfo,"",@"SHT_NOTE"
	.sectionflags	@"SHF_NOTE_NV_TKINFO"
	.tkinfo
        /*0018*/ 	.word	0x00000002
        /*0030*/ 	.string	""
        /*0030*/ 	.string	"ptxas"
        /*0030*/ 	.string	"Cuda compilation tools, release 13.0, V13.0.88"
        /*0030*/ 	.string	"Build cuda_13.0.r13.0/compiler.36424714_0"
        /*0030*/ 	.string	"-arch sm_100 -m 64 "



//--------------------- .note.nv.cuinfo           --------------------------
	.section	.note.nv.cuinfo,"",@"SHT_NOTE"
	.sectionflags	@"SHF_NOTE_NV_CUINFO"
        /*0018*/ 	.short	0x0002
        /*001a*/ 	.short	0x0064
        /*001c*/ 	.short	0x0082
	.zero		2


//--------------------- .nv.info                  --------------------------
	.section	.nv.info,"",@"SHT_CUDA_INFO"
	.align	4


	//----- nvinfo : EIATTR_REGCOUNT
	.align		4
        /*0000*/ 	.byte	0x04, 0x2f
        /*0002*/ 	.short	(.L_1 - .L_0)
	.align		4
.L_0:
        /*0004*/ 	.word	index@(_Z15calcularCalor2DPfS_ii)
        /*0008*/ 	.word	0x00000026


	//----- nvinfo : EIATTR_FRAME_SIZE
	.align		4
.L_1:
        /*000c*/ 	.byte	0x04, 0x11
        /*000e*/ 	.short	(.L_3 - .L_2)
	.align		4
.L_2:
        /*0010*/ 	.word	index@($__internal_1_$__cuda_sm3x_div_rn_noftz_f32_slowpath)
        /*0014*/ 	.word	0x00000000


	//----- nvinfo : EIATTR_FRAME_SIZE
	.align		4
.L_3:
        /*0018*/ 	.byte	0x04, 0x11
        /*001a*/ 	.short	(.L_5 - .L_4)
	.align		4
.L_4:
        /*001c*/ 	.word	index@($__internal_0_$__cuda_sm20_rcp_rn_f32_slowpath)
        /*0020*/ 	.word	0x00000000


	//----- nvinfo : EIATTR_FRAME_SIZE
	.align		4
.L_5:
        /*0024*/ 	.byte	0x04, 0x11
        /*0026*/ 	.short	(.L_7 - .L_6)
	.align		4
.L_6:
        /*0028*/ 	.word	index@(_Z15calcularCalor2DPfS_ii)
        /*002c*/ 	.word	0x00000000


	//----- nvinfo : EIATTR_MIN_STACK_SIZE
	.align		4
.L_7:
        /*0030*/ 	.byte	0x04, 0x12
        /*0032*/ 	.short	(.L_9 - .L_8)
	.align		4
.L_8:
        /*0034*/ 	.word	index@(_Z15calcularCalor2DPfS_ii)
        /*0038*/ 	.word	0x00000000
.L_9:


//--------------------- .nv.compat                --------------------------
	.section	.nv.compat,"",@"SHT_CUDA_COMPAT_INFO"
	.align	4
        /*0000*/ 	.byte	0x02, 0x09, 0x00, 0x00, 0x02, 0x02, 0x01, 0x00, 0x02, 0x05, 0x05, 0x00, 0x03, 0x07, 0x01, 0x01
        /*0010*/ 	.byte	0x02, 0x03, 0x00, 0x00, 0x02, 0x06, 0x01, 0x00, 0x04, 0x0b, 0x08, 0x00, 0x01, 0x00, 0x00, 0x00
        /*0020*/ 	.byte	0x00, 0x00, 0x00, 0x00


//--------------------- .nv.info._Z15calcularCalor2DPfS_ii --------------------------
	.section	.nv.info._Z15calcularCalor2DPfS_ii,"",@"SHT_CUDA_INFO"
	.sectionflags	@""
	.align	4


	//----- nvinfo : EIATTR_CUDA_API_VERSION
	.align		4
        /*0000*/ 	.byte	0x04, 0x37
        /*0002*/ 	.short	(.L_11 - .L_10)
.L_10:
        /*0004*/ 	.word	0x00000082


	//----- nvinfo : EIATTR_KPARAM_INFO
	.align		4
.L_11:
        /*0008*/ 	.byte	0x04, 0x17
        /*000a*/ 	.short	(.L_13 - .L_12)
.L_12:
        /*000c*/ 	.word	0x00000000
        /*0010*/ 	.short	0x0003
        /*0012*/ 	.short	0x0014
        /*0014*/ 	.byte	0x00, 0xf0, 0x11, 0x00


	//----- nvinfo : EIATTR_KPARAM_INFO
	.align		4
.L_13:
        /*0018*/ 	.byte	0x04, 0x17
        /*001a*/ 	.short	(.L_15 - .L_14)
.L_14:
        /*001c*/ 	.word	0x00000000
        /*0020*/ 	.short	0x0002
        /*0022*/ 	.short	0x0010
        /*0024*/ 	.byte	0x00, 0xf0, 0x11, 0x00


	//----- nvinfo : EIATTR_KPARAM_INFO
	.align		4
.L_15:
        /*0028*/ 	.byte	0x04, 0x17
        /*002a*/ 	.short	(.L_17 - .L_16)
.L_16:
        /*002c*/ 	.word	0x00000000
        /*0030*/ 	.short	0x0001
        /*0032*/ 	.short	0x0008
        /*0034*/ 	.byte	0x00, 0xf5, 0x21, 0x00


	//----- nvinfo : EIATTR_KPARAM_INFO
	.align		4
.L_17:
        /*0038*/ 	.byte	0x04, 0x17
        /*003a*/ 	.short	(.L_19 - .L_18)
.L_18:
        /*003c*/ 	.word	0x00000000
        /*0040*/ 	.short	0x0000
        /*0042*/ 	.short	0x0000
        /*0044*/ 	.byte	0x00, 0xf5, 0x21, 0x00


	//----- nvinfo : EIATTR_SPARSE_MMA_MASK
	.align		4
.L_19:
        /*0048*/ 	.byte	0x03, 0x50
        /*004a*/ 	.short	0x0000


	//----- nvinfo : EIATTR_MAXREG_COUNT
	.align		4
        /*004c*/ 	.byte	0x03, 0x1b
        /*004e*/ 	.short	0x00ff


	//----- nvinfo : EIATTR_NUM_BARRIERS
	.align		4
        /*0050*/ 	.byte	0x02, 0x4c
        /*0052*/ 	.byte	0x01
	.zero		1


	//----- nvinfo : EIATTR_MERCURY_ISA_VERSION
	.align		4
        /*0054*/ 	.byte	0x03, 0x5f
        /*0056*/ 	.short	0x0101


	//----- nvinfo : EIATTR_VRC_CTA_INIT_COUNT
	.align		4
        /*0058*/ 	.byte	0x02, 0x4a
	.zero		1
	.zero		1


	//----- nvinfo : EIATTR_EXIT_INSTR_OFFSETS
	.align		4
        /*005c*/ 	.byte	0x04, 0x1c
        /*005e*/ 	.short	(.L_21 - .L_20)


	//   ....[0]....
.L_20:
        /*0060*/ 	.word	0x00001500


	//   ....[1]....
        /*0064*/ 	.word	0x000018b0


	//   ....[2]....
        /*0068*/ 	.word	0x00001a50


	//   ....[3]....
        /*006c*/ 	.word	0x00001b70


	//   ....[4]....
        /*0070*/ 	.word	0x00001cc0


	//----- nvinfo : EIATTR_CRS_STACK_SIZE
	.align		4
.L_21:
        /*0074*/ 	.byte	0x04, 0x1e
        /*0076*/ 	.short	(.L_23 - .L_22)
.L_22:
        /*0078*/ 	.word	0x00000000


	//----- nvinfo : EIATTR_CBANK_PARAM_SIZE
	.align		4
.L_23:
        /*007c*/ 	.byte	0x03, 0x19
        /*007e*/ 	.short	0x0018


	//----- nvinfo : EIATTR_PARAM_CBANK
	.align		4
        /*0080*/ 	.byte	0x04, 0x0a
        /*0082*/ 	.short	(.L_25 - .L_24)
	.align		4
.L_24:
        /*0084*/ 	.word	index@(.nv.constant0._Z15calcularCalor2DPfS_ii)
        /*0088*/ 	.short	0x0380
        /*008a*/ 	.short	0x0018


	//----- nvinfo : EIATTR_SW_WAR
	.align		4
.L_25:
        /*008c*/ 	.byte	0x04, 0x36
        /*008e*/ 	.short	(.L_27 - .L_26)
.L_26:
        /*0090*/ 	.word	0x00000008
.L_27:


//--------------------- .nv.callgraph             --------------------------
	.section	.nv.callgraph,"",@"SHT_CUDA_CALLGRAPH"
	.align	4
	.sectionentsize	8
	.align		4
        /*0000*/ 	.word	0x00000000
	.align		4
        /*0004*/ 	.word	0xffffffff
	.align		4
        /*0008*/ 	.word	0x00000000
	.align		4
        /*000c*/ 	.word	0xfffffffe
	.align		4
        /*0010*/ 	.word	0x00000000
	.align		4
        /*0014*/ 	.word	0xfffffffd
	.align		4
        /*0018*/ 	.word	0x00000000
	.align		4
        /*001c*/ 	.word	0xfffffffc


//--------------------- .text._Z15calcularCalor2DPfS_ii --------------------------
	.section	.text._Z15calcularCalor2DPfS_ii,"ax",@progbits
	.align	128
        .global         _Z15calcularCalor2DPfS_ii
        .type           _Z15calcularCalor2DPfS_ii,@function
        .size           _Z15calcularCalor2DPfS_ii,(.L_x_41 - _Z15calcularCalor2DPfS_ii)
        .other          _Z15calcularCalor2DPfS_ii,@"STO_CUDA_ENTRY STV_DEFAULT"
_Z15calcularCalor2DPfS_ii:
.text._Z15calcularCalor2DPfS_ii:
[----:B------:R-:W-:Y:S01]  /*0000*/  LDC R1, c[0x0][0x37c] ;  /* 0x0000df00ff017b82 */ /* 0x000fe20000000800 */
[----:B------:R-:W0:Y:S01]  /*0010*/  LDCU UR4, c[0x0][0x390] ;  /* 0x00007200ff0477ac */ /* 0x000e220008000800 */
[----:B------:R-:W1:Y:S01]  /*0020*/  LDCU.64 UR6, c[0x0][0x358] ;  /* 0x00006b00ff0677ac */ /* 0x000e620008000a00 */
[----:B0-----:R-:W-:-:S04]  /*0030*/  I2FP.F32.S32 R0, UR4 ;  /* 0x0000000400007c45 */ /* 0x001fc80008201400 */
[----:B------:R-:W-:-:S04]  /*0040*/  IADD3 R2, PT, PT, R0, 0x1800000, RZ ;  /* 0x0180000000027810 */ /* 0x000fc80007ffe0ff */
[----:B------:R-:W-:-:S04]  /*0050*/  LOP3.LUT R2, R2, 0x7f800000, RZ, 0xc0, !PT ;  /* 0x7f80000002027812 */ /* 0x000fc800078ec0ff */
[----:B------:R-:W-:-:S13]  /*0060*/  ISETP.GT.U32.AND P0, PT, R2, 0x1ffffff, PT ;  /* 0x01ffffff0200780c */ /* 0x000fda0003f04070 */
[----:B-1----:R-:W-:Y:S05]  /*0070*/  @P0 BRA `(.L_x_0) ;  /* 0x00000000000c0947 */ /* 0x002fea0003800000 */
[----:B------:R-:W-:-:S07]  /*0080*/  MOV R8, 0xa0 ;  /* 0x000000a000087802 */ /* 0x000fce0000000f00 */
[----:B------:R-:W-:Y:S05]  /*0090*/  CALL.REL.NOINC `($__internal_0_$__cuda_sm20_rcp_rn_f32_slowpath) ;  /* 0x0000001c000c7944 */ /* 0x000fea0003c00000 */
[----:B------:R-:W-:Y:S05]  /*00a0*/  BRA `(.L_x_1) ;  /* 0x0000000000107947 */ /* 0x000fea0003800000 */
.L_x_0:
[----:B------:R-:W0:Y:S02]  /*00b0*/  MUFU.RCP R3, R0 ;  /* 0x0000000000037308 */ /* 0x000e240000001000 */
[----:B0-----:R-:W-:-:S04]  /*00c0*/  FFMA R2, R0, R3, -1 ;  /* 0xbf80000000027423 */ /* 0x001fc80000000003 */
[----:B------:R-:W-:-:S04]  /*00d0*/  FADD.FTZ R2, -R2, -RZ ;  /* 0x800000ff02027221 */ /* 0x000fc80000010100 */
[----:B------:R-:W-:-:S07]  /*00e0*/  FFMA R10, R3, R2, R3 ;  /* 0x00000002030a7223 */ /* 0x000fce0000000003 */
.L_x_1:
[----:B------:R-:W0:Y:S01]  /*00f0*/  S2R R19, SR_TID.X ;  /* 0x0000000000137919 */ /* 0x000e220000002100 */
[----:B------:R-:W0:Y:S08]  /*0100*/  LDC R16, c[0x0][0x394] ;  /* 0x0000e500ff107b82 */ /* 0x000e300000000800 */
[----:B------:R-:W1:Y:S08]  /*0110*/  LDC.64 R8, c[0x0][0x380] ;  /* 0x0000e000ff087b82 */ /* 0x000e700000000a00 */
[----:B------:R-:W2:Y:S01]  /*0120*/  LDC R23, c[0x0][0x390] ;  /* 0x0000e400ff177b82 */ /* 0x000ea20000000800 */
[----:B0-----:R-:W-:-:S04]  /*0130*/  IMAD R11, R19, R16, RZ ;  /* 0x00000010130b7224 */ /* 0x001fc800078e02ff */
[----:B-1----:R-:W-:-:S05]  /*0140*/  IMAD.WIDE R12, R11, 0x4, R8 ;  /* 0x000000040b0c7825 */ /* 0x002fca00078e0208 */
[----:B------:R-:W3:Y:S01]  /*0150*/  LDG.E R7, desc[UR6][R12.64+0xc] ;  /* 0x00000c060c077981 */ /* 0x000ee2000c1e1900 */
[----:B------:R-:W-:-:S03]  /*0160*/  IMAD.WIDE R2, R16, 0x4, R12 ;  /* 0x0000000410027825 */ /* 0x000fc600078e020c */
[----:B---3--:R0:W-:Y:S04]  /*0170*/  STG.E desc[UR6][R12.64+0x4], R7 ;  /* 0x000004070c007986 */ /* 0x0081e8000c101906 */
[----:B------:R-:W3:Y:S01]  /*0180*/  LDG.E R15, desc[UR6][R2.64+-0x8] ;  /* 0xfffff806020f7981 */ /* 0x000ee2000c1e1900 */
[----:B------:R-:W-:-:S04]  /*0190*/  IMAD R17, R16, 0x3, R19 ;  /* 0x0000000310117824 */ /* 0x000fc800078e0213 */
[----:B------:R-:W-:Y:S01]  /*01a0*/  IMAD.WIDE R4, R17, 0x4, R8 ;  /* 0x0000000411047825 */ /* 0x000fe200078e0208 */
[----:B---3--:R1:W-:Y:S01]  /*01b0*/  STG.E desc[UR6][R2.64+-0x4], R15 ;  /* 0xfffffc0f02007986 */ /* 0x0083e2000c101906 */
[----:B------:R-:W-:Y:S06]  /*01c0*/  BAR.SYNC.DEFER_BLOCKING 0x0 ;  /* 0x0000000000007b1d */ /* 0x000fec0000010000 */
[----:B------:R-:W3:Y:S01]  /*01d0*/  LDG.E R5, desc[UR6][R4.64] ;  /* 0x0000000604057981 */ /* 0x000ee2000c1e1900 */
[----:B------:R-:W-:Y:S01]  /*01e0*/  IMAD.MOV R18, RZ, RZ, -R16 ;  /* 0x000000ffff127224 */ /* 0x000fe200078e0a10 */
[----:B--2---:R-:W-:-:S03]  /*01f0*/  IADD3 R0, PT, PT, R23, -0x2, RZ ;  /* 0xfffffffe17007810 */ /* 0x004fc60007ffe0ff */
[----:B------:R-:W-:Y:S02]  /*0200*/  IMAD R17, R18, 0x2, R17 ;  /* 0x0000000212117824 */ /* 0x000fe400078e0211 */
[----:B------:R-:W-:Y:S02]  /*0210*/  IMAD R19, R0, R23, R19 ;  /* 0x0000001700137224 */ /* 0x000fe400078e0213 */
[----:B0-----:R-:W-:-:S04]  /*0220*/  IMAD.WIDE R6, R17, 0x4, R8 ;  /* 0x0000000411067825 */ /* 0x001fc800078e0208 */
[----:B------:R-:W-:Y:S01]  /*0230*/  IMAD.WIDE R8, R19, 0x4, R8 ;  /* 0x0000000413087825 */ /* 0x000fe200078e0208 */
[----:B---3--:R0:W-:Y:S04]  /*0240*/  STG.E desc[UR6][R6.64], R5 ;  /* 0x0000000506007986 */ /* 0x0081e8000c101906 */
[----:B------:R-:W2:Y:S01]  /*0250*/  LDG.E R17, desc[UR6][R8.64] ;  /* 0x0000000608117981 */ /* 0x000ea2000c1e1900 */
[C---:B------:R-:W-:Y:S01]  /*0260*/  ISETP.GE.AND P0, PT, R23.reuse, 0x1, PT ;  /* 0x000000011700780c */ /* 0x040fe20003f06270 */
[----:B-1----:R-:W-:-:S04]  /*0270*/  IMAD.WIDE R14, R23, 0x4, R8 ;  /* 0x00000004170e7825 */ /* 0x002fc800078e0208 */
[----:B------:R-:W-:Y:S01]  /*0280*/  FMUL R3, R10, R10 ;  /* 0x0000000a0a037220 */ /* 0x000fe20000400000 */
[----:B------:R-:W-:Y:S01]  /*0290*/  SHF.R.S32.HI R10, RZ, 0x1f, R11 ;  /* 0x0000001fff0a7819 */ /* 0x000fe2000001140b */
[----:B--2---:R0:W-:Y:S01]  /*02a0*/  STG.E desc[UR6][R14.64], R17 ;  /* 0x000000110e007986 */ /* 0x0041e2000c101906 */
[----:B------:R-:W-:Y:S06]  /*02b0*/  BAR.SYNC.DEFER_BLOCKING 0x0 ;  /* 0x0000000000007b1d */ /* 0x000fec0000010000 */
[----:B------:R-:W-:Y:S05]  /*02c0*/  @!P0 BRA `(.L_x_2) ;  /* 0x0000001000808947 */ /* 0x000fea0003800000 */
[----:B------:R-:W-:Y:S01]  /*02d0*/  ISETP.GE.U32.AND P0, PT, R23, 0x4, PT ;  /* 0x000000041700780c */ /* 0x000fe20003f06070 */
[----:B------:R-:W-:Y:S01]  /*02e0*/  IMAD.MOV.U32 R8, RZ, RZ, RZ ;  /* 0x000000ffff087224 */ /* 0x000fe200078e00ff */
[----:B------:R-:W-:-:S04]  /*02f0*/  IADD3 R9, PT, PT, R11, R16, RZ ;  /* 0x000000100b097210 */ /* 0x000fc80007ffe0ff */
[----:B0-----:R-:W-:-:S07]  /*0300*/  LEA R7, R18, R9, 0x1 ;  /* 0x0000000912077211 */ /* 0x001fce00078e08ff */
[----:B------:R-:W-:Y:S05]  /*0310*/  @!P0 BRA `(.L_x_3) ;  /* 0x00000008006c8947 */ /* 0x000fea0003800000 */
[----:B------:R-:W0:Y:S01]  /*0320*/  LDCU.128 UR8, c[0x0][0x380] ;  /* 0x00007000ff0877ac */ /* 0x000e220008000c00 */
[C---:B------:R-:W-:Y:S01]  /*0330*/  IMAD.SHL.U32 R26, R11.reuse, 0x4, RZ ;  /* 0x000000040b1a7824 */ /* 0x040fe200078e00ff */
[----:B------:R-:W-:Y:S01]  /*0340*/  SHF.L.U64.HI R27, R11, 0x2, R10 ;  /* 0x000000020b1b7819 */ /* 0x000fe2000001020a */
[----:B------:R-:W-:Y:S01]  /*0350*/  IMAD.MOV.U32 R5, RZ, RZ, R9 ;  /* 0x000000ffff057224 */ /* 0x000fe200078e0009 */
[----:B------:R-:W-:Y:S01]  /*0360*/  LOP3.LUT R2, R23, 0x7ffffffc, RZ, 0xc0, !PT ;  /* 0x7ffffffc17027812 */ /* 0x000fe200078ec0ff */
[----:B------:R-:W1:Y:S01]  /*0370*/  LDCU.64 UR12, c[0x0][0x380] ;  /* 0x00007000ff0c77ac */ /* 0x000e620008000a00 */
[----:B------:R-:W-:Y:S02]  /*0380*/  IADD3 R6, PT, PT, R11, -0x1, RZ ;  /* 0xffffffff0b067810 */ /* 0x000fe40007ffe0ff */
[----:B------:R-:W-:Y:S01]  /*0390*/  MOV R4, R11 ;  /* 0x0000000b00047202 */ /* 0x000fe20000000f00 */
[----:B------:R-:W-:Y:S01]  /*03a0*/  IMAD.MOV R2, RZ, RZ, -R2 ;  /* 0x000000ffff027224 */ /* 0x000fe200078e0a02 */
[----:B0-----:R-:W-:-:S02]  /*03b0*/  IADD3 R20, P0, PT, R26, UR8, RZ ;  /* 0x000000081a147c10 */ /* 0x001fc4000ff1e0ff */
[----:B------:R-:W-:Y:S02]  /*03c0*/  IADD3 R26, P2, PT, R26, UR10, RZ ;  /* 0x0000000a1a1a7c10 */ /* 0x000fe4000ff5e0ff */
[----:B------:R-:W-:Y:S02]  /*03d0*/  IADD3 R20, P1, PT, R20, 0x8, RZ ;  /* 0x0000000814147810 */ /* 0x000fe40007f3e0ff */
[----:B------:R-:W-:Y:S02]  /*03e0*/  IADD3 R26, P3, PT, R26, 0xc, RZ ;  /* 0x0000000c1a1a7810 */ /* 0x000fe40007f7e0ff */
[--C-:B------:R-:W-:Y:S02]  /*03f0*/  IADD3.X R21, PT, PT, RZ, UR9, R27.reuse, P1, P0 ;  /* 0x00000009ff157c10 */ /* 0x100fe40008fe041b */
[----:B-1----:R-:W-:-:S09]  /*0400*/  IADD3.X R27, PT, PT, RZ, UR11, R27, P3, P2 ;  /* 0x0000000bff1b7c10 */ /* 0x002fd20009fe441b */
.L_x_12:
[----:B------:R-:W-:Y:S01]  /*0410*/  UIADD3 UR4, UP0, UPT, UR12, 0x8, URZ ;  /* 0x000000080c047890 */ /* 0x000fe2000ff1e0ff */
[----:B------:R-:W2:Y:S01]  /*0420*/  LDG.E R31, desc[UR6][R20.64+-0x4] ;  /* 0xfffffc06141f7981 */ /* 0x000ea2000c1e1900 */
[----:B------:R-:W0:Y:S01]  /*0430*/  MUFU.RCP R8, R3 ;  /* 0x0000000300087308 */ /* 0x000e220000001000 */
[----:B------:R-:W1:Y:S01]  /*0440*/  LDC R30, c[0x0][0x390] ;  /* 0x0000e400ff1e7b82 */ /* 0x000e620000000800 */
[----:B------:R-:W-:Y:S02]  /*0450*/  UIADD3.X UR5, UPT, UPT, URZ, UR13, URZ, UP0, !UPT ;  /* 0x0000000dff057290 */ /* 0x000fe400087fe4ff */
[----:B------:R-:W-:-:S04]  /*0460*/  MOV R18, UR4 ;  /* 0x0000000400127c02 */ /* 0x000fc80008000f00 */
[----:B------:R-:W-:Y:S02]  /*0470*/  IMAD.U32 R19, RZ, RZ, UR5 ;  /* 0x00000005ff137e24 */ /* 0x000fe4000f8e00ff */
[----:B------:R-:W-:-:S04]  /*0480*/  IMAD.WIDE R14, R5, 0x4, R18 ;  /* 0x00000004050e7825 */ /* 0x000fc800078e0212 */
[--C-:B------:R-:W-:Y:S01]  /*0490*/  IMAD.WIDE R16, R7, 0x4, R18.reuse ;  /* 0x0000000407107825 */ /* 0x100fe200078e0212 */
[----:B------:R-:W3:Y:S03]  /*04a0*/  LDG.E R0, desc[UR6][R14.64+-0x8] ;  /* 0xfffff8060e007981 */ /* 0x000ee6000c1e1900 */
[----:B------:R-:W-:Y:S01]  /*04b0*/  IMAD.WIDE R18, R6, 0x4, R18 ;  /* 0x0000000406127825 */ /* 0x000fe200078e0212 */
[----:B------:R-:W3:Y:S04]  /*04c0*/  LDG.E R23, desc[UR6][R16.64+-0x8] ;  /* 0xfffff80610177981 */ /* 0x000ee8000c1e1900 */
[----:B------:R-:W4:Y:S04]  /*04d0*/  LDG.E R25, desc[UR6][R18.64+-0x8] ;  /* 0xfffff80612197981 */ /* 0x000f28000c1e1900 */
[----:B------:R-:W5:Y:S01]  /*04e0*/  LDG.E R29, desc[UR6][R18.64+-0x4] ;  /* 0xfffffc06121d7981 */ /* 0x000f62000c1e1900 */
[----:B0-----:R-:W-:-:S04]  /*04f0*/  FFMA R33, -R3, R8, 1 ;  /* 0x3f80000003217423 */ /* 0x001fc80000000108 */
[----:B------:R-:W-:Y:S01]  /*0500*/  FFMA R33, R8, R33, R8 ;  /* 0x0000002108217223 */ /* 0x000fe20000000008 */
[----:B------:R-:W-:Y:S01]  /*0510*/  BSSY.RECONVERGENT B0, `(.L_x_4) ;  /* 0x0000017000007945 */ /* 0x000fe20003800200 */
[----:B---3--:R-:W-:-:S04]  /*0520*/  FADD R0, R0, R23 ;  /* 0x0000001700007221 */ /* 0x008fc80000000000 */
[----:B----4-:R-:W-:-:S04]  /*0530*/  FADD R0, R0, R25 ;  /* 0x0000001900007221 */ /* 0x010fc80000000000 */
[----:B--2---:R-:W-:Y:S01]  /*0540*/  FADD R31, R0, R31 ;  /* 0x0000001f001f7221 */ /* 0x004fe20000000000 */
[----:B-----5:R-:W-:Y:S08]  /*0550*/  F2F.F64.F32 R22, R29 ;  /* 0x0000001d00167310 */ /* 0x020ff00000201800 */
[----:B------:R-:W0:Y:S02]  /*0560*/  F2F.F64.F32 R24, R31 ;  /* 0x0000001f00187310 */ /* 0x000e240000201800 */
[----:B0-----:R-:W-:Y:S01]  /*0570*/  DFMA R24, R22, -4, R24 ;  /* 0xc01000001618782b */ /* 0x001fe20000000018 */
[----:B------:R-:W0:Y:S09]  /*0580*/  LDC.64 R22, c[0x0][0x388] ;  /* 0x0000e200ff167b82 */ /* 0x000e320000000a00 */
[----:B------:R-:W2:Y:S02]  /*0590*/  F2F.F32.F64 R24, R24 ;  /* 0x0000001800187310 */ /* 0x000ea40000301000 */
[----:B--2---:R-:W-:-:S04]  /*05a0*/  FMUL R0, R24, 0.0010000000474974513054 ;  /* 0x3a83126f18007820 */ /* 0x004fc80000400000 */
[----:B------:R-:W-:-:S04]  /*05b0*/  FMUL R0, R0, 0.0010000000474974513054 ;  /* 0x3a83126f00007820 */ /* 0x000fc80000400000 */
[----:B------:R-:W2:Y:S01]  /*05c0*/  FCHK P0, R0, R3 ;  /* 0x0000000300007302 */ /* 0x000ea20000000000 */
[----:B------:R-:W-:-:S04]  /*05d0*/  FFMA R8, R0, R33, RZ ;  /* 0x0000002100087223 */ /* 0x000fc800000000ff */
[----:B------:R-:W-:Y:S01]  /*05e0*/  FFMA R28, -R3, R8, R0 ;  /* 0x00000008031c7223 */ /* 0x000fe20000000100 */
[----:B0-----:R-:W-:Y:S01]  /*05f0*/  IMAD.WIDE R22, R4, 0x4, R22 ;  /* 0x0000000404167825 */ /* 0x001fe200078e0216 */
[----:B------:R-:W-:-:S03]  /*0600*/  MOV R24, R26 ;  /* 0x0000001a00187202 */ /* 0x000fc60000000f00 */
[----:B------:R-:W-:Y:S01]  /*0610*/  FFMA R28, R33, R28, R8 ;  /* 0x0000001c211c7223 */ /* 0x000fe20000000008 */
[----:B-1----:R-:W-:Y:S01]  /*0620*/  LOP3.LUT R8, R30, 0x7ffffffc, RZ, 0xc0, !PT ;  /* 0x7ffffffc1e087812 */ /* 0x002fe200078ec0ff */
[----:B------:R-:W-:Y:S01]  /*0630*/  IMAD.MOV.U32 R25, RZ, RZ, R27 ;  /* 0x000000ffff197224 */ /* 0x000fe200078e001b */
[----:B--2---:R-:W-:Y:S06]  /*0640*/  @!P0 BRA `(.L_x_5) ;  /* 0x00000000000c8947 */ /* 0x004fec0003800000 */
[----:B------:R-:W-:-:S07]  /*0650*/  MOV R26, 0x670 ;  /* 0x00000670001a7802 */ /* 0x000fce0000000f00 */
[----:B------:R-:W-:Y:S05]  /*0660*/  CALL.REL.NOINC `($__internal_1_$__cuda_sm3x_div_rn_noftz_f32_slowpath) ;  /* 0x00000018006c7944 */ /* 0x000fea0003c00000 */
[----:B------:R-:W-:-:S07]  /*0670*/  MOV R28, R0 ;  /* 0x00000000001c7202 */ /* 0x000fce0000000f00 */
.L_x_5:
[----:B------:R-:W-:Y:S05]  /*0680*/  BSYNC.RECONVERGENT B0 ;  /* 0x0000000000007941 */ /* 0x000fea0003800200 */
.L_x_4:
[----:B------:R-:W-:-:S05]  /*0690*/  FADD R33, R29, R28 ;  /* 0x0000001c1d217221 */ /* 0x000fca0000000000 */
[----:B------:R0:W-:Y:S04]  /*06a0*/  STG.E desc[UR6][R22.64], R33 ;  /* 0x0000002116007986 */ /* 0x0001e8000c101906 */
[----:B------:R-:W2:Y:S04]  /*06b0*/  LDG.E R0, desc[UR6][R14.64+-0x4] ;  /* 0xfffffc060e007981 */ /* 0x000ea8000c1e1900 */
[----:B------:R-:W2:Y:S04]  /*06c0*/  LDG.E R27, desc[UR6][R16.64+-0x4] ;  /* 0xfffffc06101b7981 */ /* 0x000ea8000c1e1900 */
[----:B------:R-:W3:Y:S04]  /*06d0*/  LDG.E R31, desc[UR6][R18.64+-0x4] ;  /* 0xfffffc06121f7981 */ /* 0x000ee8000c1e1900 */
[----:B------:R-:W4:Y:S04]  /*06e0*/  LDG.E R35, desc[UR6][R20.64] ;  /* 0x0000000614237981 */ /* 0x000f28000c1e1900 */
[----:B------:R-:W5:Y:S01]  /*06f0*/  LDG.E R29, desc[UR6][R20.64+-0x4] ;  /* 0xfffffc06141d7981 */ /* 0x000f62000c1e1900 */
[----:B0-----:R-:W0:Y:S01]  /*0700*/  MUFU.RCP R22, R3 ;  /* 0x0000000300167308 */ /* 0x001e220000001000 */
[----:B------:R-:W-:Y:S01]  /*0710*/  BSSY.RECONVERGENT B0, `(.L_x_6) ;  /* 0x0000014000007945 */ /* 0x000fe20003800200 */
[----:B0-----:R-:W-:Y:S01]  /*0720*/  FFMA R23, -R3, R22, 1 ;  /* 0x3f80000003177423 */ /* 0x001fe20000000116 */
[----:B--2---:R-:W-:-:S04]  /*0730*/  FADD R0, R0, R27 ;  /* 0x0000001b00007221 */ /* 0x004fc80000000000 */
[----:B---3--:R-:W-:-:S04]  /*0740*/  FADD R0, R0, R31 ;  /* 0x0000001f00007221 */ /* 0x008fc80000000000 */
[----:B----4-:R-:W-:Y:S01]  /*0750*/  FADD R30, R0, R35 ;  /* 0x00000023001e7221 */ /* 0x010fe20000000000 */
[----:B-----5:R-:W-:Y:S08]  /*0760*/  F2F.F64.F32 R26, R29 ;  /* 0x0000001d001a7310 */ /* 0x020ff00000201800 */
[----:B------:R-:W0:Y:S02]  /*0770*/  F2F.F64.F32 R30, R30 ;  /* 0x0000001e001e7310 */ /* 0x000e240000201800 */
[----:B0-----:R-:W-:-:S10]  /*0780*/  DFMA R26, R26, -4, R30 ;  /* 0xc01000001a1a782b */ /* 0x001fd4000000001e */
[----:B------:R-:W0:Y:S02]  /*0790*/  F2F.F32.F64 R26, R26 ;  /* 0x0000001a001a7310 */ /* 0x000e240000301000 */
[----:B0-----:R-:W-:-:S04]  /*07a0*/  FMUL R0, R26, 0.0010000000474974513054 ;  /* 0x3a83126f1a007820 */ /* 0x001fc80000400000 */
[----:B------:R-:W-:-:S04]  /*07b0*/  FMUL R28, R0, 0.0010000000474974513054 ;  /* 0x3a83126f001c7820 */ /* 0x000fc80000400000 */
[----:B------:R-:W0:Y:S01]  /*07c0*/  FCHK P0, R28, R3 ;  /* 0x000000031c007302 */ /* 0x000e220000000000 */
[----:B------:R-:W-:-:S04]  /*07d0*/  FFMA R0, R22, R23, R22 ;  /* 0x0000001716007223 */ /* 0x000fc80000000016 */
[----:B------:R-:W-:-:S04]  /*07e0*/  FFMA R22, R0, R28, RZ ;  /* 0x0000001c00167223 */ /* 0x000fc800000000ff */
[----:B------:R-:W-:-:S04]  /*07f0*/  FFMA R23, -R3, R22, R28 ;  /* 0x0000001603177223 */ /* 0x000fc8000000011c */
[----:B------:R-:W-:Y:S01]  /*0800*/  FFMA R0, R0, R23, R22 ;  /* 0x0000001700007223 */ /* 0x000fe20000000016 */
[----:B0-----:R-:W-:Y:S06]  /*0810*/  @!P0 BRA `(.L_x_7) ;  /* 0x00000000000c8947 */ /* 0x001fec0003800000 */
[----:B------:R-:W-:Y:S01]  /*0820*/  IMAD.MOV.U32 R0, RZ, RZ, R28 ;  /* 0x000000ffff007224 */ /* 0x000fe200078e001c */
[----:B------:R-:W-:-:S07]  /*0830*/  MOV R26, 0x850 ;  /* 0x00000850001a7802 */ /* 0x000fce0000000f00 */
[----:B------:R-:W-:Y:S05]  /*0840*/  CALL.REL.NOINC `($__internal_1_$__cuda_sm3x_div_rn_noftz_f32_slowpath) ;  /* 0x0000001400f47944 */ /* 0x000fea0003c00000 */
.L_x_7:
[----:B------:R-:W-:Y:S05]  /*0850*/  BSYNC.RECONVERGENT B0 ;  /* 0x0000000000007941 */ /* 0x000fea0003800200 */
.L_x_6:
[----:B------:R-:W-:-:S05]  /*0860*/  FADD R23, R29, R0 ;  /* 0x000000001d177221 */ /* 0x000fca0000000000 */
[----:B------:R0:W-:Y:S04]  /*0870*/  STG.E desc[UR6][R24.64+-0x8], R23 ;  /* 0xfffff81718007986 */ /* 0x0001e8000c101906 */
[----:B------:R-:W2:Y:S04]  /*0880*/  LDG.E R0, desc[UR6][R14.64] ;  /* 0x000000060e007981 */ /* 0x000ea8000c1e1900 */
[----:B------:R-:W2:Y:S04]  /*0890*/  LDG.E R27, desc[UR6][R16.64] ;  /* 0x00000006101b7981 */ /* 0x000ea8000c1e1900 */
[----:B------:R-:W3:Y:S04]  /*08a0*/  LDG.E R29, desc[UR6][R18.64] ;  /* 0x00000006121d7981 */ /* 0x000ee8000c1e1900 */
[----:B------:R-:W4:Y:S04]  /*08b0*/  LDG.E R31, desc[UR6][R20.64+0x4] ;  /* 0x00000406141f7981 */ /* 0x000f28000c1e1900 */
[----:B------:R-:W5:Y:S01]  /*08c0*/  LDG.E R22, desc[UR6][R20.64] ;  /* 0x0000000614167981 */ /* 0x000f62000c1e1900 */
[----:B------:R-:W0:Y:S01]  /*08d0*/  MUFU.RCP R30, R3 ;  /* 0x00000003001e7308 */ /* 0x000e220000001000 */
        /* <DEDUP_REMOVED lines=17> */
[----:B------:R-:W-:Y:S02]  /*09f0*/  MOV R0, R32 ;  /* 0x0000002000007202 */ /* 0x000fe40000000f00 */
[----:B------:R-:W-:-:S07]  /*0a00*/  MOV R26, 0xa20 ;  /* 0x00000a20001a7802 */ /* 0x000fce0000000f00 */
[----:B------:R-:W-:Y:S05]  /*0a10*/  CALL.REL.NOINC `($__internal_1_$__cuda_sm3x_div_rn_noftz_f32_slowpath) ;  /* 0x0000001400807944 */ /* 0x000fea0003c00000 */
.L_x_9:
[----:B------:R-:W-:Y:S05]  /*0a20*/  BSYNC.RECONVERGENT B0 ;  /* 0x0000000000007941 */ /* 0x000fea0003800200 */
.L_x_8:
[----:B------:R-:W-:-:S05]  /*0a30*/  FADD R23, R22, R0 ;  /* 0x0000000016177221 */ /* 0x000fca0000000000 */
[----:B------:R0:W-:Y:S04]  /*0a40*/  STG.E desc[UR6][R24.64+-0x4], R23 ;  /* 0xfffffc1718007986 */ /* 0x0001e8000c101906 */
[----:B------:R1:W2:Y:S04]  /*0a50*/  LDG.E R14, desc[UR6][R14.64+0x4] ;  /* 0x000004060e0e7981 */ /* 0x0002a8000c1e1900 */
[----:B------:R-:W2:Y:S04]  /*0a60*/  LDG.E R17, desc[UR6][R16.64+0x4] ;  /* 0x0000040610117981 */ /* 0x000ea8000c1e1900 */
[----:B------:R-:W3:Y:S04]  /*0a70*/  LDG.E R19, desc[UR6][R18.64+0x4] ;  /* 0x0000040612137981 */ /* 0x000ee8000c1e1900 */
[----:B------:R-:W4:Y:S04]  /*0a80*/  LDG.E R29, desc[UR6][R20.64+0x8] ;  /* 0x00000806141d7981 */ /* 0x000f28000c1e1900 */
[----:B------:R-:W5:Y:S01]  /*0a90*/  LDG.E R22, desc[UR6][R20.64+0x4] ;  /* 0x0000040614167981 */ /* 0x000f62000c1e1900 */
[----:B------:R-:W1:Y:S01]  /*0aa0*/  MUFU.RCP R30, R3 ;  /* 0x00000003001e7308 */ /* 0x000e620000001000 */
[----:B------:R-:W-:Y:S01]  /*0ab0*/  BSSY.RECONVERGENT B0, `(.L_x_10) ;  /* 0x0000014000007945 */ /* 0x000fe20003800200 */
[----:B-1----:R-:W-:Y:S01]  /*0ac0*/  FFMA R15, -R3, R30, 1 ;  /* 0x3f800000030f7423 */ /* 0x002fe2000000011e */
[----:B--2---:R-:W-:-:S04]  /*0ad0*/  FADD R0, R14, R17 ;  /* 0x000000110e007221 */ /* 0x004fc80000000000 */
[----:B---3--:R-:W-:-:S04]  /*0ae0*/  FADD R0, R0, R19 ;  /* 0x0000001300007221 */ /* 0x008fc80000000000 */
[----:B----4-:R-:W-:Y:S01]  /*0af0*/  FADD R29, R0, R29 ;  /* 0x0000001d001d7221 */ /* 0x010fe20000000000 */
[----:B-----5:R-:W-:Y:S08]  /*0b00*/  F2F.F64.F32 R26, R22 ;  /* 0x00000016001a7310 */ /* 0x020ff00000201800 */
[----:B------:R-:W1:Y:S02]  /*0b10*/  F2F.F64.F32 R28, R29 ;  /* 0x0000001d001c7310 */ /* 0x000e640000201800 */
[----:B-1----:R-:W-:-:S10]  /*0b20*/  DFMA R26, R26, -4, R28 ;  /* 0xc01000001a1a782b */ /* 0x002fd4000000001c */
[----:B------:R-:W1:Y:S02]  /*0b30*/  F2F.F32.F64 R26, R26 ;  /* 0x0000001a001a7310 */ /* 0x000e640000301000 */
[----:B-1----:R-:W-:-:S04]  /*0b40*/  FMUL R0, R26, 0.0010000000474974513054 ;  /* 0x3a83126f1a007820 */ /* 0x002fc80000400000 */
[----:B------:R-:W-:-:S04]  /*0b50*/  FMUL R16, R0, 0.0010000000474974513054 ;  /* 0x3a83126f00107820 */ /* 0x000fc80000400000 */
[----:B------:R-:W1:Y:S01]  /*0b60*/  FCHK P0, R16, R3 ;  /* 0x0000000310007302 */ /* 0x000e620000000000 */
[----:B------:R-:W-:-:S04]  /*0b70*/  FFMA R0, R30, R15, R30 ;  /* 0x0000000f1e007223 */ /* 0x000fc8000000001e */
[----:B------:R-:W-:-:S04]  /*0b80*/  FFMA R14, R0, R16, RZ ;  /* 0x00000010000e7223 */ /* 0x000fc800000000ff */
[----:B------:R-:W-:-:S04]  /*0b90*/  FFMA R15, -R3, R14, R16 ;  /* 0x0000000e030f7223 */ /* 0x000fc80000000110 */
[----:B------:R-:W-:Y:S01]  /*0ba0*/  FFMA R0, R0, R15, R14 ;  /* 0x0000000f00007223 */ /* 0x000fe2000000000e */
[----:B01----:R-:W-:Y:S06]  /*0bb0*/  @!P0 BRA `(.L_x_11) ;  /* 0x00000000000c8947 */ /* 0x003fec0003800000 */
[----:B------:R-:W-:Y:S01]  /*0bc0*/  IMAD.MOV.U32 R0, RZ, RZ, R16 ;  /* 0x000000ffff007224 */ /* 0x000fe200078e0010 */
[----:B------:R-:W-:-:S07]  /*0bd0*/  MOV R26, 0xbf0 ;  /* 0x00000bf0001a7802 */ /* 0x000fce0000000f00 */
[----:B------:R-:W-:Y:S05]  /*0be0*/  CALL.REL.NOINC `($__internal_1_$__cuda_sm3x_div_rn_noftz_f32_slowpath) ;  /* 0x00000014000c7944 */ /* 0x000fea0003c00000 */
.L_x_11:
[----:B------:R-:W-:Y:S05]  /*0bf0*/  BSYNC.RECONVERGENT B0 ;  /* 0x0000000000007941 */ /* 0x000fea0003800200 */
.L_x_10:
[----:B------:R-:W-:Y:S01]  /*0c00*/  FADD R15, R22, R0 ;  /* 0x00000000160f7221 */ /* 0x000fe20000000000 */
[----:B------:R-:W-:Y:S01]  /*0c10*/  IADD3 R2, PT, PT, R2, 0x4, RZ ;  /* 0x0000000402027810 */ /* 0x000fe20007ffe0ff */
[----:B------:R-:W-:Y:S01]  /*0c20*/  VIADD R4, R4, 0x4 ;  /* 0x0000000404047836 */ /* 0x000fe20000000000 */
[----:B------:R-:W-:Y:S01]  /*0c30*/  IADD3 R20, P1, PT, R20, 0x10, RZ ;  /* 0x0000001014147810 */ /* 0x000fe20007f3e0ff */
[----:B------:R-:W-:Y:S01]  /*0c40*/  VIADD R5, R5, 0x4 ;  /* 0x0000000405057836 */ /* 0x000fe20000000000 */
[----:B------:R0:W-:Y:S01]  /*0c50*/  STG.E desc[UR6][R24.64], R15 ;  /* 0x0000000f18007986 */ /* 0x0001e2000c101906 */
[----:B------:R-:W-:Y:S02]  /*0c60*/  ISETP.NE.AND P0, PT, R2, RZ, PT ;  /* 0x000000ff0200720c */ /* 0x000fe40003f05270 */
[----:B------:R-:W-:Y:S01]  /*0c70*/  IADD3 R26, P2, PT, R24, 0x10, RZ ;  /* 0x00000010181a7810 */ /* 0x000fe20007f5e0ff */
[----:B------:R-:W-:Y:S01]  /*0c80*/  IMAD.X R21, RZ, RZ, R21, P1 ;  /* 0x000000ffff157224 */ /* 0x000fe200008e0615 */
[----:B------:R-:W-:-:S02]  /*0c90*/  IADD3 R6, PT, PT, R6, 0x4, RZ ;  /* 0x0000000406067810 */ /* 0x000fc40007ffe0ff */
[----:B------:R-:W-:Y:S02]  /*0ca0*/  IADD3.X R27, PT, PT, RZ, R25, RZ, P2, !PT ;  /* 0x00000019ff1b7210 */ /* 0x000fe400017fe4ff */
[----:B------:R-:W-:-:S05]  /*0cb0*/  IADD3 R7, PT, PT, R7, 0x4, RZ ;  /* 0x0000000407077810 */ /* 0x000fca0007ffe0ff */
[----:B0-----:R-:W-:Y:S05]  /*0cc0*/  @P0 BRA `(.L_x_12) ;  /* 0xfffffff400d00947 */ /* 0x001fea000383ffff */
.L_x_3:
[----:B------:R-:W0:Y:S02]  /*0cd0*/  LDCU UR4, c[0x0][0x390] ;  /* 0x00007200ff0477ac */ /* 0x000e240008000800 */
[----:B0-----:R-:W-:-:S09]  /*0ce0*/  ULOP3.LUT UP0, UR4, UR4, 0x3, URZ, 0xc0, !UPT ;  /* 0x0000000304047892 */ /* 0x001fd2000f80c0ff */
[----:B------:R-:W-:Y:S05]  /*0cf0*/  BRA.U !UP0, `(.L_x_2) ;  /* 0x0000000508f47547 */ /* 0x000fea000b800000 */
[----:B------:R-:W0:Y:S01]  /*0d00*/  LDCU UR5, c[0x0][0x394] ;  /* 0x00007280ff0577ac */ /* 0x000e220008000800 */
[----:B------:R-:W-:Y:S01]  /*0d10*/  IADD3 R7, PT, PT, R11, -0x1, RZ ;  /* 0xffffffff0b077810 */ /* 0x000fe20007ffe0ff */
[----:B------:R-:W-:Y:S01]  /*0d20*/  UISETP.NE.AND UP0, UPT, UR4, 0x1, UPT ;  /* 0x000000010400788c */ /* 0x000fe2000bf05270 */
[----:B0-----:R-:W-:-:S04]  /*0d30*/  IMAD R0, RZ, RZ, -UR5 ;  /* 0x80000005ff007e24 */ /* 0x001fc8000f8e02ff */
[----:B------:R-:W-:-:S04]  /*0d40*/  IMAD R5, R0, 0x2, R9 ;  /* 0x0000000200057824 */ /* 0x000fc800078e0209 */
[----:B------:R-:W-:Y:S05]  /*0d50*/  BRA.U !UP0, `(.L_x_13) ;  /* 0x00000005082c7547 */ /* 0x000fea000b800000 */
[----:B------:R-:W0:Y:S01]  /*0d60*/  LDC.64 R18, c[0x0][0x380] ;  /* 0x0000e000ff127b82 */ /* 0x000e220000000a00 */
[-C--:B------:R-:W-:Y:S01]  /*0d70*/  IADD3 R23, PT, PT, R9, R8.reuse, RZ ;  /* 0x0000000809177210 */ /* 0x080fe20007ffe0ff */
[----:B------:R-:W-:Y:S01]  /*0d80*/  IMAD.IADD R21, R5, 0x1, R8 ;  /* 0x0000000105157824 */ /* 0x000fe200078e0208 */
[----:B------:R-:W-:Y:S01]  /*0d90*/  IADD3 R15, PT, PT, R7, R8, RZ ;  /* 0x00000008070f7210 */ /* 0x000fe20007ffe0ff */
[----:B------:R-:W-:-:S05]  /*0da0*/  IMAD.WIDE.U32 R16, R8, 0x4, R12 ;  /* 0x0000000408107825 */ /* 0x000fca00078e000c */
[----:B------:R-:W2:Y:S01]  /*0db0*/  LDG.E R27, desc[UR6][R16.64+0x4] ;  /* 0x00000406101b7981 */ /* 0x000ea2000c1e1900 */
[----:B0-----:R-:W-:-:S04]  /*0dc0*/  IMAD.WIDE R22, R23, 0x4, R18 ;  /* 0x0000000417167825 */ /* 0x001fc800078e0212 */
[--C-:B------:R-:W-:Y:S01]  /*0dd0*/  IMAD.WIDE R20, R21, 0x4, R18.reuse ;  /* 0x0000000415147825 */ /* 0x100fe200078e0212 */
[----:B------:R-:W3:Y:S03]  /*0de0*/  LDG.E R0, desc[UR6][R22.64] ;  /* 0x0000000616007981 */ /* 0x000ee6000c1e1900 */
[----:B------:R-:W-:Y:S02]  /*0df0*/  IMAD.WIDE R18, R15, 0x4, R18 ;  /* 0x000000040f127825 */ /* 0x000fe400078e0212 */
[----:B------:R-:W3:Y:S04]  /*0e00*/  LDG.E R15, desc[UR6][R20.64] ;  /* 0x00000006140f7981 */ /* 0x000ee8000c1e1900 */
[----:B------:R-:W4:Y:S04]  /*0e10*/  LDG.E R25, desc[UR6][R18.64] ;  /* 0x0000000612197981 */ /* 0x000f28000c1e1900 */
[----:B------:R-:W5:Y:S01]  /*0e20*/  LDG.E R2, desc[UR6][R18.64+0x4] ;  /* 0x0000040612027981 */ /* 0x000f62000c1e1900 */
[----:B------:R-:W-:Y:S01]  /*0e30*/  BSSY.RECONVERGENT B0, `(.L_x_14) ;  /* 0x0000018000007945 */ /* 0x000fe20003800200 */
[----:B---3--:R-:W-:-:S04]  /*0e40*/  FADD R0, R0, R15 ;  /* 0x0000000f00007221 */ /* 0x008fc80000000000 */
[----:B----4-:R-:W-:-:S04]  /*0e50*/  FADD R0, R0, R25 ;  /* 0x0000001900007221 */ /* 0x010fc80000000000 */
[----:B--2---:R-:W-:Y:S01]  /*0e60*/  FADD R27, R0, R27 ;  /* 0x0000001b001b7221 */ /* 0x004fe20000000000 */
[----:B-----5:R-:W-:Y:S08]  /*0e70*/  F2F.F64.F32 R14, R2 ;  /* 0x00000002000e7310 */ /* 0x020ff00000201800 */
[----:B------:R-:W0:Y:S02]  /*0e80*/  F2F.F64.F32 R24, R27 ;  /* 0x0000001b00187310 */ /* 0x000e240000201800 */
[----:B0-----:R-:W-:-:S06]  /*0e90*/  DFMA R24, R14, -4, R24 ;  /* 0xc01000000e18782b */ /* 0x001fcc0000000018 */
[----:B------:R-:W0:Y:S08]  /*0ea0*/  MUFU.RCP R0, R3 ;  /* 0x0000000300007308 */ /* 0x000e300000001000 */
[----:B------:R-:W1:Y:S02]  /*0eb0*/  F2F.F32.F64 R24, R24 ;  /* 0x0000001800187310 */ /* 0x000e640000301000 */
[----:B-1----:R-:W-:-:S04]  /*0ec0*/  FMUL R4, R24, 0.0010000000474974513054 ;  /* 0x3a83126f18047820 */ /* 0x002fc80000400000 */
[----:B------:R-:W-:Y:S01]  /*0ed0*/  FMUL R14, R4, 0.0010000000474974513054 ;  /* 0x3a83126f040e7820 */ /* 0x000fe20000400000 */
[----:B0-----:R-:W-:-:S03]  /*0ee0*/  FFMA R15, -R3, R0, 1 ;  /* 0x3f800000030f7423 */ /* 0x001fc60000000100 */
[----:B------:R-:W0:Y:S01]  /*0ef0*/  FCHK P0, R14, R3 ;  /* 0x000000030e007302 */ /* 0x000e220000000000 */
[----:B------:R-:W-:-:S04]  /*0f00*/  FFMA R0, R0, R15, R0 ;  /* 0x0000000f00007223 */ /* 0x000fc80000000000 */
[----:B------:R-:W-:Y:S01]  /*0f10*/  FFMA R29, R0, R14, RZ ;  /* 0x0000000e001d7223 */ /* 0x000fe200000000ff */
[----:B------:R-:W-:-:S03]  /*0f20*/  IADD3 R15, P1, PT, R11, R8, RZ ;  /* 0x000000080b0f7210 */ /* 0x000fc60007f3e0ff */
[----:B------:R-:W-:Y:S01]  /*0f30*/  FFMA R4, -R3, R29, R14 ;  /* 0x0000001d03047223 */ /* 0x000fe2000000010e */
[----:B------:R-:W-:-:S03]  /*0f40*/  IADD3.X R6, PT, PT, RZ, R10, RZ, P1, !PT ;  /* 0x0000000aff067210 */ /* 0x000fc60000ffe4ff */
[----:B------:R-:W-:Y:S01]  /*0f50*/  FFMA R0, R0, R4, R29 ;  /* 0x0000000400007223 */ /* 0x000fe2000000001d */
[----:B------:R-:W-:Y:S01]  /*0f60*/  IMAD.IADD R4, R11, 0x1, R8 ;  /* 0x000000010b047824 */ /* 0x000fe200078e0208 */
[----:B0-----:R-:W-:Y:S06]  /*0f70*/  @!P0 BRA `(.L_x_15) ;  /* 0x00000000000c8947 */ /* 0x001fec0003800000 */
[----:B------:R-:W-:Y:S01]  /*0f80*/  IMAD.MOV.U32 R0, RZ, RZ, R14 ;  /* 0x000000ffff007224 */ /* 0x000fe200078e000e */
[----:B------:R-:W-:-:S07]  /*0f90*/  MOV R26, 0xfb0 ;  /* 0x00000fb0001a7802 */ /* 0x000fce0000000f00 */
[----:B------:R-:W-:Y:S05]  /*0fa0*/  CALL.REL.NOINC `($__internal_1_$__cuda_sm3x_div_rn_noftz_f32_slowpath) ;  /* 0x00000010001c7944 */ /* 0x000fea0003c00000 */
.L_x_15:
[----:B------:R-:W-:Y:S05]  /*0fb0*/  BSYNC.RECONVERGENT B0 ;  /* 0x0000000000007941 */ /* 0x000fea0003800200 */
.L_x_14:
[----:B------:R-:W0:Y:S01]  /*0fc0*/  LDC.64 R24, c[0x0][0x388] ;  /* 0x0000e200ff187b82 */ /* 0x000e220000000a00 */
[----:B------:R-:W-:Y:S01]  /*0fd0*/  FADD R31, R2, R0 ;  /* 0x00000000021f7221 */ /* 0x000fe20000000000 */
[----:B0-----:R-:W-:-:S05]  /*0fe0*/  IMAD.WIDE R26, R4, 0x4, R24 ;  /* 0x00000004041a7825 */ /* 0x001fca00078e0218 */
[----:B------:R0:W-:Y:S04]  /*0ff0*/  STG.E desc[UR6][R26.64], R31 ;  /* 0x0000001f1a007986 */ /* 0x0001e8000c101906 */
[----:B------:R-:W2:Y:S04]  /*1000*/  LDG.E R22, desc[UR6][R22.64+0x4] ;  /* 0x0000040616167981 */ /* 0x000ea8000c1e1900 */
[----:B------:R-:W2:Y:S04]  /*1010*/  LDG.E R21, desc[UR6][R20.64+0x4] ;  /* 0x0000040614157981 */ /* 0x000ea8000c1e1900 */
[----:B------:R-:W3:Y:S04]  /*1020*/  LDG.E R19, desc[UR6][R18.64+0x4] ;  /* 0x0000040612137981 */ /* 0x000ee8000c1e1900 */
[----:B------:R-:W4:Y:S04]  /*1030*/  LDG.E R29, desc[UR6][R16.64+0x8] ;  /* 0x00000806101d7981 */ /* 0x000f28000c1e1900 */
[----:B------:R-:W5:Y:S01]  /*1040*/  LDG.E R2, desc[UR6][R16.64+0x4] ;  /* 0x0000040610027981 */ /* 0x000f62000c1e1900 */
[----:B------:R-:W1:Y:S01]  /*1050*/  MUFU.RCP R4, R3 ;  /* 0x0000000300047308 */ /* 0x000e620000001000 */
[----:B------:R-:W-:Y:S01]  /*1060*/  BSSY.RECONVERGENT B0, `(.L_x_16) ;  /* 0x0000015000007945 */ /* 0x000fe20003800200 */
[----:B------:R-:W-:Y:S01]  /*1070*/  IADD3 R8, PT, PT, R8, 0x2, RZ ;  /* 0x0000000208087810 */ /* 0x000fe20007ffe0ff */
[----:B--2---:R-:W-:-:S04]  /*1080*/  FADD R0, R22, R21 ;  /* 0x0000001516007221 */ /* 0x004fc80000000000 */
[----:B---3--:R-:W-:-:S04]  /*1090*/  FADD R0, R0, R19 ;  /* 0x0000001300007221 */ /* 0x008fc80000000000 */
[----:B----4-:R-:W-:Y:S01]  /*10a0*/  FADD R29, R0, R29 ;  /* 0x0000001d001d7221 */ /* 0x010fe20000000000 */
[----:B-----5:R-:W-:Y:S08]  /*10b0*/  F2F.F64.F32 R24, R2 ;  /* 0x0000000200187310 */ /* 0x020ff00000201800 */
[----:B------:R-:W2:Y:S02]  /*10c0*/  F2F.F64.F32 R28, R29 ;  /* 0x0000001d001c7310 */ /* 0x000ea40000201800 */
[----:B--2---:R-:W-:-:S10]  /*10d0*/  DFMA R24, R24, -4, R28 ;  /* 0xc01000001818782b */ /* 0x004fd4000000001c */
[----:B------:R-:W2:Y:S01]  /*10e0*/  F2F.F32.F64 R24, R24 ;  /* 0x0000001800187310 */ /* 0x000ea20000301000 */
[----:B-1----:R-:W-:Y:S01]  /*10f0*/  FFMA R19, -R3, R4, 1 ;  /* 0x3f80000003137423 */ /* 0x002fe20000000104 */
[----:B--2---:R-:W-:-:S04]  /*1100*/  FMUL R0, R24, 0.0010000000474974513054 ;  /* 0x3a83126f18007820 */ /* 0x004fc80000400000 */
        /* <DEDUP_REMOVED lines=10> */
.L_x_17:
[----:B------:R-:W-:Y:S05]  /*11b0*/  BSYNC.RECONVERGENT B0 ;  /* 0x0000000000007941 */ /* 0x000fea0003800200 */
.L_x_16:
[----:B------:R-:W0:Y:S01]  /*11c0*/  LDCU.64 UR4, c[0x0][0x388] ;  /* 0x00007100ff0477ac */ /* 0x000e220008000a00 */
[----:B------:R-:W-:Y:S01]  /*11d0*/  FADD R17, R2, R0 ;  /* 0x0000000002117221 */ /* 0x000fe20000000000 */
[----:B0-----:R-:W-:-:S04]  /*11e0*/  LEA R14, P0, R15, UR4, 0x2 ;  /* 0x000000040f0e7c11 */ /* 0x001fc8000f8010ff */
[----:B------:R-:W-:-:S05]  /*11f0*/  LEA.HI.X R15, R15, UR5, R6, 0x2, P0 ;  /* 0x000000050f0f7c11 */ /* 0x000fca00080f1406 */
[----:B------:R0:W-:Y:S04]  /*1200*/  STG.E desc[UR6][R14.64+0x4], R17 ;  /* 0x000004110e007986 */ /* 0x0001e8000c101906 */
.L_x_13:
[----:B------:R-:W1:Y:S02]  /*1210*/  LDCU UR4, c[0x0][0x390] ;  /* 0x00007200ff0477ac */ /* 0x000e640008000800 */
[----:B-1----:R-:W-:-:S04]  /*1220*/  ULOP3.LUT UR4, UR4, 0x1, URZ, 0xc0, !UPT ;  /* 0x0000000104047892 */ /* 0x002fc8000f8ec0ff */
[----:B------:R-:W-:-:S09]  /*1230*/  UISETP.NE.U32.AND UP0, UPT, UR4, 0x1, UPT ;  /* 0x000000010400788c */ /* 0x000fd2000bf05070 */
[----:B------:R-:W-:Y:S05]  /*1240*/  BRA.U UP0, `(.L_x_2) ;  /* 0x0000000100a07547 */ /* 0x000fea000b800000 */
[----:B0-----:R-:W0:Y:S01]  /*1250*/  LDC.64 R14, c[0x0][0x380] ;  /* 0x0000e000ff0e7b82 */ /* 0x001e220000000a00 */
[-C--:B------:R-:W-:Y:S01]  /*1260*/  IADD3 R9, PT, PT, R9, R8.reuse, RZ ;  /* 0x0000000809097210 */ /* 0x080fe20007ffe0ff */
[----:B------:R-:W-:Y:S01]  /*1270*/  IMAD.IADD R17, R5, 0x1, R8 ;  /* 0x0000000105117824 */ /* 0x000fe200078e0208 */
[----:B------:R-:W-:-:S03]  /*1280*/  IADD3 R19, PT, PT, R7, R8, RZ ;  /* 0x0000000807137210 */ /* 0x000fc60007ffe0ff */
[----:B0-----:R-:W-:-:S04]  /*1290*/  IMAD.WIDE R4, R9, 0x4, R14 ;  /* 0x0000000409047825 */ /* 0x001fc800078e020e */
[--C-:B------:R-:W-:Y:S02]  /*12a0*/  IMAD.WIDE R6, R17, 0x4, R14.reuse ;  /* 0x0000000411067825 */ /* 0x100fe400078e020e */
[----:B------:R-:W2:Y:S02]  /*12b0*/  LDG.E R4, desc[UR6][R4.64] ;  /* 0x0000000604047981 */ /* 0x000ea4000c1e1900 */
[----:B------:R-:W-:Y:S02]  /*12c0*/  IMAD.WIDE R14, R19, 0x4, R14 ;  /* 0x00000004130e7825 */ /* 0x000fe400078e020e */
[----:B------:R-:W2:Y:S02]  /*12d0*/  LDG.E R7, desc[UR6][R6.64] ;  /* 0x0000000606077981 */ /* 0x000ea4000c1e1900 */
[----:B------:R-:W-:Y:S02]  /*12e0*/  IMAD.WIDE.U32 R16, R8, 0x4, R12 ;  /* 0x0000000408107825 */ /* 0x000fe400078e000c */
[----:B------:R-:W3:Y:S04]  /*12f0*/  LDG.E R9, desc[UR6][R14.64] ;  /* 0x000000060e097981 */ /* 0x000ee8000c1e1900 */
[----:B------:R-:W4:Y:S04]  /*1300*/  LDG.E R17, desc[UR6][R16.64+0x4] ;  /* 0x0000040610117981 */ /* 0x000f28000c1e1900 */
[----:B------:R-:W5:Y:S01]  /*1310*/  LDG.E R2, desc[UR6][R14.64+0x4] ;  /* 0x000004060e027981 */ /* 0x000f62000c1e1900 */
[----:B------:R-:W-:Y:S01]  /*1320*/  BSSY.RECONVERGENT B0, `(.L_x_18) ;  /* 0x0000016000007945 */ /* 0x000fe20003800200 */
[----:B------:R-:W-:-:S02]  /*1330*/  IMAD.IADD R8, R11, 0x1, R8 ;  /* 0x000000010b087824 */ /* 0x000fc400078e0208 */
[----:B--2---:R-:W-:-:S04]  /*1340*/  FADD R0, R4, R7 ;  /* 0x0000000704007221 */ /* 0x004fc80000000000 */
[----:B---3--:R-:W-:-:S04]  /*1350*/  FADD R0, R0, R9 ;  /* 0x0000000900007221 */ /* 0x008fc80000000000 */
[----:B----4-:R-:W-:Y:S01]  /*1360*/  FADD R9, R0, R17 ;  /* 0x0000001100097221 */ /* 0x010fe20000000000 */
        /* <DEDUP_REMOVED lines=17> */
.L_x_19:
[----:B------:R-:W-:Y:S05]  /*1480*/  BSYNC.RECONVERGENT B0 ;  /* 0x0000000000007941 */ /* 0x000fea0003800200 */
.L_x_18:
[----:B------:R-:W0:Y:S01]  /*1490*/  LDC.64 R4, c[0x0][0x388] ;  /* 0x0000e200ff047b82 */ /* 0x000e220000000a00 */
[----:B------:R-:W-:Y:S01]  /*14a0*/  FADD R3, R2, R0 ;  /* 0x0000000002037221 */ /* 0x000fe20000000000 */
[----:B0-----:R-:W-:-:S05]  /*14b0*/  IMAD.WIDE R8, R8, 0x4, R4 ;  /* 0x0000000408087825 */ /* 0x001fca00078e0204 */
[----:B------:R1:W-:Y:S02]  /*14c0*/  STG.E desc[UR6][R8.64], R3 ;  /* 0x0000000308007986 */ /* 0x0003e4000c101906 */
.L_x_2:
[----:B0-----:R-:W0:Y:S08]  /*14d0*/  LDC R6, c[0x0][0x390] ;  /* 0x0000e400ff067b82 */ /* 0x001e300000000800 */
[----:B------:R-:W-:Y:S01]  /*14e0*/  BAR.SYNC.DEFER_BLOCKING 0x0 ;  /* 0x0000000000007b1d */ /* 0x000fe20000010000 */
[----:B0-----:R-:W-:-:S13]  /*14f0*/  ISETP.GE.AND P0, PT, R6, 0x1, PT ;  /* 0x000000010600780c */ /* 0x001fda0003f06270 */
[----:B------:R-:W-:Y:S05]  /*1500*/  @!P0 EXIT ;  /* 0x000000000000894d */ /* 0x000fea0003800000 */
[C---:B------:R-:W-:Y:S01]  /*1510*/  ISETP.GE.U32.AND P1, PT, R6.reuse, 0x10, PT ;  /* 0x000000100600780c */ /* 0x040fe20003f26070 */
[----:B------:R-:W-:Y:S01]  /*1520*/  IMAD.MOV.U32 R0, RZ, RZ, RZ ;  /* 0x000000ffff007224 */ /* 0x000fe200078e00ff */
[----:B------:R-:W-:-:S04]  /*1530*/  LOP3.LUT R14, R6, 0xf, RZ, 0xc0, !PT ;  /* 0x0000000f060e7812 */ /* 0x000fc800078ec0ff */
[----:B------:R-:W-:-:S07]  /*1540*/  ISETP.NE.AND P0, PT, R14, RZ, PT ;  /* 0x000000ff0e00720c */ /* 0x000fce0003f05270 */
[----:B------:R-:W-:Y:S06]  /*1550*/  @!P1 BRA `(.L_x_20) ;  /* 0x0000000000d49947 */ /* 0x000fec0003800000 */
[----:B------:R-:W0:Y:S01]  /*1560*/  LDCU.128 UR8, c[0x0][0x380] ;  /* 0x00007000ff0877ac */ /* 0x000e220008000c00 */
[----:B------:R-:W-:Y:S02]  /*1570*/  LOP3.LUT R0, R6, 0x7ffffff0, RZ, 0xc0, !PT ;  /* 0x7ffffff006007812 */ /* 0x000fe400078ec0ff */
[----:B-1----:R-:W-:-:S03]  /*1580*/  MOV R9, R11 ;  /* 0x0000000b00097202 */ /* 0x002fc60000000f00 */
[----:B------:R-:W-:Y:S01]  /*1590*/  IMAD.MOV R7, RZ, RZ, -R0 ;  /* 0x000000ffff077224 */ /* 0x000fe200078e0a00 */
[----:B0-----:R-:W-:Y:S01]  /*15a0*/  LEA R8, P1, R11, UR8, 0x2 ;  /* 0x000000080b087c11 */ /* 0x001fe2000f8210ff */
[----:B------:R-:W-:-:S03]  /*15b0*/  UIADD3 UR4, UP0, UPT, UR10, 0x20, URZ ;  /* 0x000000200a047890 */ /* 0x000fc6000ff1e0ff */
[----:B------:R-:W-:Y:S01]  /*15c0*/  IADD3 R8, P2, PT, R8, 0x20, RZ ;  /* 0x0000002008087810 */ /* 0x000fe20007f5e0ff */
[----:B------:R-:W-:Y:S01]  /*15d0*/  UIADD3.X UR5, UPT, UPT, URZ, UR11, URZ, UP0, !UPT ;  /* 0x0000000bff057290 */ /* 0x000fe200087fe4ff */
[----:B------:R-:W-:-:S04]  /*15e0*/  LEA.HI.X R23, R11, UR9, R10, 0x2, P1 ;  /* 0x000000090b177c11 */ /* 0x000fc800088f140a */
[----:B------:R-:W-:-:S07]  /*15f0*/  IADD3.X R23, PT, PT, RZ, R23, RZ, P2, !PT ;  /* 0x00000017ff177210 */ /* 0x000fce00017fe4ff */
.L_x_21:
[----:B------:R-:W-:Y:S01]  /*1600*/  MOV R5, UR5 ;  /* 0x0000000500057c02 */ /* 0x000fe20008000f00 */
[----:B------:R-:W-:-:S04]  /*1610*/  IMAD.U32 R4, RZ, RZ, UR4 ;  /* 0x00000004ff047e24 */ /* 0x000fc8000f8e00ff */
[----:B------:R-:W-:-:S05]  /*1620*/  IMAD.WIDE R4, R9, 0x4, R4 ;  /* 0x0000000409047825 */ /* 0x000fca00078e0204 */
[----:B0-----:R-:W2:Y:S01]  /*1630*/  LDG.E R15, desc[UR6][R4.64+-0x20] ;  /* 0xffffe006040f7981 */ /* 0x001ea2000c1e1900 */
[----:B------:R-:W-:Y:S01]  /*1640*/  IMAD.MOV.U32 R2, RZ, RZ, R8 ;  /* 0x000000ffff027224 */ /* 0x000fe200078e0008 */
[----:B------:R-:W-:-:S05]  /*1650*/  MOV R3, R23 ;  /* 0x0000001700037202 */ /* 0x000fca0000000f00 */
[----:B--2---:R0:W-:Y:S04]  /*1660*/  STG.E desc[UR6][R2.64+-0x20], R15 ;  /* 0xffffe00f02007986 */ /* 0x0041e8000c101906 */
[----:B------:R-:W2:Y:S04]  /*1670*/  LDG.E R17, desc[UR6][R4.64+-0x1c] ;  /* 0xffffe40604117981 */ /* 0x000ea8000c1e1900 */
[----:B--2---:R1:W-:Y:S04]  /*1680*/  STG.E desc[UR6][R2.64+-0x1c], R17 ;  /* 0xffffe41102007986 */ /* 0x0043e8000c101906 */
[----:B------:R-:W2:Y:S04]  /*1690*/  LDG.E R19, desc[UR6][R4.64+-0x18] ;  /* 0xffffe80604137981 */ /* 0x000ea8000c1e1900 */
[----:B--2---:R2:W-:Y:S04]  /*16a0*/  STG.E desc[UR6][R2.64+-0x18], R19 ;  /* 0xffffe81302007986 */ /* 0x0045e8000c101906 */
[----:B------:R-:W3:Y:S04]  /*16b0*/  LDG.E R21, desc[UR6][R4.64+-0x14] ;  /* 0xffffec0604157981 */ /* 0x000ee8000c1e1900 */
[----:B---3--:R3:W-:Y:S04]  /*16c0*/  STG.E desc[UR6][R2.64+-0x14], R21 ;  /* 0xffffec1502007986 */ /* 0x0087e8000c101906 */
[----:B------:R-:W4:Y:S04]  /*16d0*/  LDG.E R23, desc[UR6][R4.64+-0x10] ;  /* 0xfffff00604177981 */ /* 0x000f28000c1e1900 */
[----:B----4-:R4:W-:Y:S04]  /*16e0*/  STG.E desc[UR6][R2.64+-0x10], R23 ;  /* 0xfffff01702007986 */ /* 0x0109e8000c101906 */
[----:B------:R-:W5:Y:S04]  /*16f0*/  LDG.E R25, desc[UR6][R4.64+-0xc] ;  /* 0xfffff40604197981 */ /* 0x000f68000c1e1900 */
[----:B-----5:R5:W-:Y:S04]  /*1700*/  STG.E desc[UR6][R2.64+-0xc], R25 ;  /* 0xfffff41902007986 */ /* 0x020be8000c101906 */
[----:B0-----:R-:W2:Y:S04]  /*1710*/  LDG.E R15, desc[UR6][R4.64+-0x8] ;  /* 0xfffff806040f7981 */ /* 0x001ea8000c1e1900 */
[----:B--2---:R0:W-:Y:S04]  /*1720*/  STG.E desc[UR6][R2.64+-0x8], R15 ;  /* 0xfffff80f02007986 */ /* 0x0041e8000c101906 */
[----:B-1----:R-:W2:Y:S04]  /*1730*/  LDG.E R17, desc[UR6][R4.64+-0x4] ;  /* 0xfffffc0604117981 */ /* 0x002ea8000c1e1900 */
[----:B--2---:R1:W-:Y:S04]  /*1740*/  STG.E desc[UR6][R2.64+-0x4], R17 ;  /* 0xfffffc1102007986 */ /* 0x0043e8000c101906 */
[----:B------:R-:W2:Y:S04]  /*1750*/  LDG.E R19, desc[UR6][R4.64] ;  /* 0x0000000604137981 */ /* 0x000ea8000c1e1900 */
[----:B--2---:R2:W-:Y:S04]  /*1760*/  STG.E desc[UR6][R2.64], R19 ;  /* 0x0000001302007986 */ /* 0x0045e8000c101906 */
[----:B---3--:R-:W3:Y:S04]  /*1770*/  LDG.E R21, desc[UR6][R4.64+0x4] ;  /* 0x0000040604157981 */ /* 0x008ee8000c1e1900 */
[----:B---3--:R3:W-:Y:S04]  /*1780*/  STG.E desc[UR6][R2.64+0x4], R21 ;  /* 0x0000041502007986 */ /* 0x0087e8000c101906 */
[----:B----4-:R-:W4:Y:S04]  /*1790*/  LDG.E R23, desc[UR6][R4.64+0x8] ;  /* 0x0000080604177981 */ /* 0x010f28000c1e1900 */
[----:B----4-:R4:W-:Y:S04]  /*17a0*/  STG.E desc[UR6][R2.64+0x8], R23 ;  /* 0x0000081702007986 */ /* 0x0109e8000c101906 */
[----:B-----5:R-:W5:Y:S04]  /*17b0*/  LDG.E R25, desc[UR6][R4.64+0xc] ;  /* 0x00000c0604197981 */ /* 0x020f68000c1e1900 */
[----:B-----5:R1:W-:Y:S04]  /*17c0*/  STG.E desc[UR6][R2.64+0xc], R25 ;  /* 0x00000c1902007986 */ /* 0x0203e8000c101906 */
[----:B0-----:R-:W5:Y:S04]  /*17d0*/  LDG.E R15, desc[UR6][R4.64+0x10] ;  /* 0x00001006040f7981 */ /* 0x001f68000c1e1900 */
[----:B-----5:R0:W-:Y:S04]  /*17e0*/  STG.E desc[UR6][R2.64+0x10], R15 ;  /* 0x0000100f02007986 */ /* 0x0201e8000c101906 */
[----:B-1----:R-:W5:Y:S04]  /*17f0*/  LDG.E R17, desc[UR6][R4.64+0x14] ;  /* 0x0000140604117981 */ /* 0x002f68000c1e1900 */
[----:B-----5:R0:W-:Y:S04]  /*1800*/  STG.E desc[UR6][R2.64+0x14], R17 ;  /* 0x0000141102007986 */ /* 0x0201e8000c101906 */
[----:B--2---:R-:W2:Y:S04]  /*1810*/  LDG.E R19, desc[UR6][R4.64+0x18] ;  /* 0x0000180604137981 */ /* 0x004ea8000c1e1900 */
[----:B--2---:R0:W-:Y:S04]  /*1820*/  STG.E desc[UR6][R2.64+0x18], R19 ;  /* 0x0000181302007986 */ /* 0x0041e8000c101906 */
[----:B---3--:R-:W2:Y:S01]  /*1830*/  LDG.E R21, desc[UR6][R4.64+0x1c] ;  /* 0x00001c0604157981 */ /* 0x008ea2000c1e1900 */
[----:B------:R-:W-:Y:S01]  /*1840*/  VIADD R7, R7, 0x10 ;  /* 0x0000001007077836 */ /* 0x000fe20000000000 */
[----:B------:R-:W-:-:S02]  /*1850*/  IADD3 R8, P2, PT, R2, 0x40, RZ ;  /* 0x0000004002087810 */ /* 0x000fc40007f5e0ff */
[----:B------:R-:W-:Y:S02]  /*1860*/  IADD3 R9, PT, PT, R9, 0x10, RZ ;  /* 0x0000001009097810 */ /* 0x000fe40007ffe0ff */
[----:B------:R-:W-:Y:S02]  /*1870*/  ISETP.NE.AND P1, PT, R7, RZ, PT ;  /* 0x000000ff0700720c */ /* 0x000fe40003f25270 */
[----:B----4-:R-:W-:Y:S01]  /*1880*/  IADD3.X R23, PT, PT, RZ, R3, RZ, P2, !PT ;  /* 0x00000003ff177210 */ /* 0x010fe200017fe4ff */
[----:B--2---:R0:W-:Y:S10]  /*1890*/  STG.E desc[UR6][R2.64+0x1c], R21 ;  /* 0x00001c1502007986 */ /* 0x0041f4000c101906 */
[----:B------:R-:W-:Y:S05]  /*18a0*/  @P1 BRA `(.L_x_21) ;  /* 0xfffffffc00541947 */ /* 0x000fea000383ffff */
.L_x_20:
[----:B------:R-:W-:Y:S05]  /*18b0*/  @!P0 EXIT ;  /* 0x000000000000894d */ /* 0x000fea0003800000 */
[----:B------:R-:W-:Y:S02]  /*18c0*/  ISETP.GE.U32.AND P0, PT, R14, 0x8, PT ;  /* 0x000000080e00780c */ /* 0x000fe40003f06070 */
[----:B-1----:R-:W-:-:S04]  /*18d0*/  LOP3.LUT R8, R6, 0x7, RZ, 0xc0, !PT ;  /* 0x0000000706087812 */ /* 0x002fc800078ec0ff */
[----:B------:R-:W-:-:S07]  /*18e0*/  ISETP.NE.AND P1, PT, R8, RZ, PT ;  /* 0x000000ff0800720c */ /* 0x000fce0003f25270 */
[----:B------:R-:W-:Y:S06]  /*18f0*/  @!P0 BRA `(.L_x_22) ;  /* 0x0000000000548947 */ /* 0x000fec0003800000 */
[----:B0-----:R-:W0:Y:S01]  /*1900*/  LDC.64 R2, c[0x0][0x388] ;  /* 0x0000e200ff027b82 */ /* 0x001e220000000a00 */
[----:B------:R-:W-:-:S04]  /*1910*/  IMAD.IADD R5, R11, 0x1, R0 ;  /* 0x000000010b057824 */ /* 0x000fc800078e0200 */
[----:B0-----:R-:W-:-:S05]  /*1920*/  IMAD.WIDE R2, R5, 0x4, R2 ;  /* 0x0000000405027825 */ /* 0x001fca00078e0202 */
[----:B------:R-:W2:Y:S01]  /*1930*/  LDG.E R7, desc[UR6][R2.64] ;  /* 0x0000000602077981 */ /* 0x000ea2000c1e1900 */
[----:B------:R-:W-:-:S05]  /*1940*/  IMAD.WIDE.U32 R4, R0, 0x4, R12 ;  /* 0x0000000400047825 */ /* 0x000fca00078e000c */
[----:B--2---:R0:W-:Y:S04]  /*1950*/  STG.E desc[UR6][R4.64], R7 ;  /* 0x0000000704007986 */ /* 0x0041e8000c101906 */
[----:B------:R-:W2:Y:S04]  /*1960*/  LDG.E R9, desc[UR6][R2.64+0x4] ;  /* 0x0000040602097981 */ /* 0x000ea8000c1e1900 */
[----:B--2---:R1:W-:Y:S04]  /*1970*/  STG.E desc[UR6][R4.64+0x4], R9 ;  /* 0x0000040904007986 */ /* 0x0043e8000c101906 */
[----:B------:R-:W2:Y:S04]  /*1980*/  LDG.E R15, desc[UR6][R2.64+0x8] ;  /* 0x00000806020f7981 */ /* 0x000ea8000c1e1900 */
[----:B--2---:R2:W-:Y:S04]  /*1990*/  STG.E desc[UR6][R4.64+0x8], R15 ;  /* 0x0000080f04007986 */ /* 0x0045e8000c101906 */
[----:B------:R-:W3:Y:S04]  /*19a0*/  LDG.E R17, desc[UR6][R2.64+0xc] ;  /* 0x00000c0602117981 */ /* 0x000ee8000c1e1900 */
[----:B---3--:R2:W-:Y:S04]  /*19b0*/  STG.E desc[UR6][R4.64+0xc], R17 ;  /* 0x00000c1104007986 */ /* 0x0085e8000c101906 */
[----:B------:R-:W3:Y:S04]  /*19c0*/  LDG.E R19, desc[UR6][R2.64+0x10] ;  /* 0x0000100602137981 */ /* 0x000ee8000c1e1900 */
[----:B---3--:R2:W-:Y:S04]  /*19d0*/  STG.E desc[UR6][R4.64+0x10], R19 ;  /* 0x0000101304007986 */ /* 0x0085e8000c101906 */
[----:B------:R-:W3:Y:S04]  /*19e0*/  LDG.E R21, desc[UR6][R2.64+0x14] ;  /* 0x0000140602157981 */ /* 0x000ee8000c1e1900 */
[----:B---3--:R2:W-:Y:S04]  /*19f0*/  STG.E desc[UR6][R4.64+0x14], R21 ;  /* 0x0000141504007986 */ /* 0x0085e8000c101906 */
[----:B0-----:R-:W3:Y:S04]  /*1a00*/  LDG.E R7, desc[UR6][R2.64+0x18] ;  /* 0x0000180602077981 */ /* 0x001ee8000c1e1900 */
[----:B---3--:R2:W-:Y:S04]  /*1a10*/  STG.E desc[UR6][R4.64+0x18], R7 ;  /* 0x0000180704007986 */ /* 0x0085e8000c101906 */
[----:B-1----:R-:W3:Y:S01]  /*1a20*/  LDG.E R9, desc[UR6][R2.64+0x1c] ;  /* 0x00001c0602097981 */ /* 0x002ee2000c1e1900 */
[----:B------:R-:W-:-:S03]  /*1a30*/  IADD3 R0, PT, PT, R0, 0x8, RZ ;  /* 0x0000000800007810 */ /* 0x000fc60007ffe0ff */
[----:B---3--:R2:W-:Y:S04]  /*1a40*/  STG.E desc[UR6][R4.64+0x1c], R9 ;  /* 0x00001c0904007986 */ /* 0x0085e8000c101906 */
.L_x_22:
[----:B------:R-:W-:Y:S05]  /*1a50*/  @!P1 EXIT ;  /* 0x000000000000994d */ /* 0x000fea0003800000 */
[----:B------:R-:W-:Y:S02]  /*1a60*/  ISETP.GE.U32.AND P0, PT, R8, 0x4, PT ;  /* 0x000000040800780c */ /* 0x000fe40003f06070 */
[----:B------:R-:W-:-:S04]  /*1a70*/  LOP3.LUT R6, R6, 0x3, RZ, 0xc0, !PT ;  /* 0x0000000306067812 */ /* 0x000fc800078ec0ff */
[----:B------:R-:W-:-:S07]  /*1a80*/  ISETP.NE.AND P1, PT, R6, RZ, PT ;  /* 0x000000ff0600720c */ /* 0x000fce0003f25270 */
[----:B------:R-:W-:Y:S06]  /*1a90*/  @!P0 BRA `(.L_x_23) ;  /* 0x0000000000348947 */ /* 0x000fec0003800000 */
[----:B0-----:R-:W0:Y:S01]  /*1aa0*/  LDC.64 R2, c[0x0][0x388] ;  /* 0x0000e200ff027b82 */ /* 0x001e220000000a00 */
[----:B--2---:R-:W-:-:S05]  /*1ab0*/  IADD3 R5, PT, PT, R11, R0, RZ ;  /* 0x000000000b057210 */ /* 0x004fca0007ffe0ff */
        /* <DEDUP_REMOVED lines=8> */
[----:B------:R-:W2:Y:S01]  /*1b40*/  LDG.E R15, desc[UR6][R2.64+0xc] ;  /* 0x00000c06020f7981 */ /* 0x000ea2000c1e1900 */
[----:B------:R-:W-:-:S03]  /*1b50*/  VIADD R0, R0, 0x4 ;  /* 0x0000000400007836 */ /* 0x000fc60000000000 */
[----:B--2---:R1:W-:Y:S04]  /*1b60*/  STG.E desc[UR6][R12.64+0xc], R15 ;  /* 0x00000c0f0c007986 */ /* 0x0043e8000c101906 */
.L_x_23:
[----:B------:R-:W-:Y:S05]  /*1b70*/  @!P1 EXIT ;  /* 0x000000000000994d */ /* 0x000fea0003800000 */
[----:B------:R-:W3:Y:S01]  /*1b80*/  LDCU.64 UR4, c[0x0][0x380] ;  /* 0x00007000ff0477ac */ /* 0x000ee20008000a00 */
[----:B-12---:R-:W1:Y:S01]  /*1b90*/  LDC.64 R4, c[0x0][0x388] ;  /* 0x0000e200ff047b82 */ /* 0x006e620000000a00 */
[C---:B0-----:R-:W-:Y:S01]  /*1ba0*/  SHF.L.U64.HI R3, R11.reuse, 0x2, R10 ;  /* 0x000000020b037819 */ /* 0x041fe2000001020a */
[----:B------:R-:W-:Y:S01]  /*1bb0*/  IMAD.MOV R6, RZ, RZ, -R6 ;  /* 0x000000ffff067224 */ /* 0x000fe200078e0a06 */
[C---:B------:R-:W-:Y:S02]  /*1bc0*/  SHF.L.U32 R2, R11.reuse, 0x2, RZ ;  /* 0x000000020b027819 */ /* 0x040fe400000006ff */
[----:B------:R-:W-:-:S03]  /*1bd0*/  IADD3 R11, PT, PT, R11, R0, RZ ;  /* 0x000000000b0b7210 */ /* 0x000fc60007ffe0ff */
[----:B------:R-:W-:-:S03]  /*1be0*/  IMAD.WIDE.U32 R2, R0, 0x4, R2 ;  /* 0x0000000400027825 */ /* 0x000fc600078e0002 */
[----:B---3--:R-:W-:-:S04]  /*1bf0*/  IADD3 R8, P0, PT, R2, UR4, RZ ;  /* 0x0000000402087c10 */ /* 0x008fc8000ff1e0ff */
[----:B------:R-:W-:-:S09]  /*1c00*/  IADD3.X R9, PT, PT, R3, UR5, RZ, P0, !PT ;  /* 0x0000000503097c10 */ /* 0x000fd200087fe4ff */
.L_x_24:
[----:B01----:R-:W-:-:S05]  /*1c10*/  IMAD.WIDE R2, R11, 0x4, R4 ;  /* 0x000000040b027825 */ /* 0x003fca00078e0204 */
[----:B------:R0:W2:Y:S01]  /*1c20*/  LDG.E R7, desc[UR6][R2.64] ;  /* 0x0000000602077981 */ /* 0x0000a2000c1e1900 */
[----:B------:R-:W-:Y:S01]  /*1c30*/  VIADD R6, R6, 0x1 ;  /* 0x0000000106067836 */ /* 0x000fe20000000000 */
[----:B------:R-:W-:-:S04]  /*1c40*/  IADD3 R11, PT, PT, R11, 0x1, RZ ;  /* 0x000000010b0b7810 */ /* 0x000fc80007ffe0ff */
[----:B------:R-:W-:Y:S02]  /*1c50*/  ISETP.NE.AND P0, PT, R6, RZ, PT ;  /* 0x000000ff0600720c */ /* 0x000fe40003f05270 */
[----:B0-----:R-:W-:Y:S02]  /*1c60*/  MOV R2, R8 ;  /* 0x0000000800027202 */ /* 0x001fe40000000f00 */
[----:B------:R-:W-:Y:S02]  /*1c70*/  MOV R3, R9 ;  /* 0x0000000900037202 */ /* 0x000fe40000000f00 */
[----:B------:R-:W-:-:S04]  /*1c80*/  IADD3 R8, P1, PT, R8, 0x4, RZ ;  /* 0x0000000408087810 */ /* 0x000fc80007f3e0ff */
[----:B------:R-:W-:Y:S01]  /*1c90*/  IADD3.X R9, PT, PT, RZ, R9, RZ, P1, !PT ;  /* 0x00000009ff097210 */ /* 0x000fe20000ffe4ff */
[----:B--2---:R0:W-:Y:S02]  /*1ca0*/  STG.E desc[UR6][R2.64], R7 ;  /* 0x0000000702007986 */ /* 0x0041e4000c101906 */
[----:B------:R-:W-:Y:S06]  /*1cb0*/  @P0 BRA `(.L_x_24) ;  /* 0xfffffffc00d40947 */ /* 0x000fec000383ffff */
[----:B------:R-:W-:Y:S05]  /*1cc0*/  EXIT ;  /* 0x000000000000794d */ /* 0x000fea0003800000 */
        .weak           $__internal_0_$__cuda_sm20_rcp_rn_f32_slowpath
        .type           $__internal_0_$__cuda_sm20_rcp_rn_f32_slowpath,@function
        .size           $__internal_0_$__cuda_sm20_rcp_rn_f32_slowpath,($__internal_1_$__cuda_sm3x_div_rn_noftz_f32_slowpath - $__internal_0_$__cuda_sm20_rcp_rn_f32_slowpath)
$__internal_0_$__cuda_sm20_rcp_rn_f32_slowpath:
[----:B------:R-:W-:-:S05]  /*1cd0*/  IMAD.SHL.U32 R2, R0, 0x2, RZ ;  /* 0x0000000200027824 */ /* 0x000fca00078e00ff */
[----:B------:R-:W-:-:S04]  /*1ce0*/  SHF.R.U32.HI R2, RZ, 0x18, R2 ;  /* 0x00000018ff027819 */ /* 0x000fc80000011602 */
[----:B------:R-:W-:-:S13]  /*1cf0*/  ISETP.NE.U32.AND P0, PT, R2, RZ, PT ;  /* 0x000000ff0200720c */ /* 0x000fda0003f05070 */
[----:B------:R-:W-:Y:S05]  /*1d00*/  @P0 BRA `(.L_x_25) ;  /* 0x00000000002c0947 */ /* 0x000fea0003800000 */
[----:B------:R-:W-:-:S04]  /*1d10*/  SHF.L.U32 R2, R0, 0x1, RZ ;  /* 0x0000000100027819 */ /* 0x000fc800000006ff */
[----:B------:R-:W-:-:S13]  /*1d20*/  ISETP.NE.AND P0, PT, R2, RZ, PT ;  /* 0x000000ff0200720c */ /* 0x000fda0003f05270 */
[----:B------:R0:W1:Y:S01]  /*1d30*/  @!P0 MUFU.RCP R2, R0 ;  /* 0x0000000000028308 */ /* 0x0000620000001000 */
[----:B------:R-:W-:Y:S05]  /*1d40*/  @!P0 BRA `(.L_x_26) ;  /* 0x0000000000a48947 */ /* 0x000fea0003800000 */
[----:B------:R-:W-:-:S04]  /*1d50*/  FFMA R3, R0, 1.84467440737095516160e+19, RZ ;  /* 0x5f80000000037823 */ /* 0x000fc800000000ff */
[----:B0-----:R-:W1:Y:S02]  /*1d60*/  MUFU.RCP R0, R3 ;  /* 0x0000000300007308 */ /* 0x001e640000001000 */
[----:B-1----:R-:W-:-:S04]  /*1d70*/  FFMA R2, R3, R0, -1 ;  /* 0xbf80000003027423 */ /* 0x002fc80000000000 */
[----:B------:R-:W-:-:S04]  /*1d80*/  FADD.FTZ R5, -R2, -RZ ;  /* 0x800000ff02057221 */ /* 0x000fc80000010100 */
[----:B------:R-:W-:-:S04]  /*1d90*/  FFMA R0, R0, R5, R0 ;  /* 0x0000000500007223 */ /* 0x000fc80000000000 */
[----:B------:R-:W-:Y:S01]  /*1da0*/  FFMA R2, R0, 1.84467440737095516160e+19, RZ ;  /* 0x5f80000000027823 */ /* 0x000fe200000000ff */
[----:B------:R-:W-:Y:S06]  /*1db0*/  BRA `(.L_x_26) ;  /* 0x0000000000887947 */ /* 0x000fec0003800000 */
.L_x_25:
[----:B------:R-:W-:-:S04]  /*1dc0*/  IADD3 R3, PT, PT, R2, -0xfd, RZ ;  /* 0xffffff0302037810 */ /* 0x000fc80007ffe0ff */
[----:B------:R-:W-:-:S13]  /*1dd0*/  ISETP.GT.U32.AND P0, PT, R3, 0x1, PT ;  /* 0x000000010300780c */ /* 0x000fda0003f04070 */
[----:B------:R-:W-:Y:S05]  /*1de0*/  @P0 BRA `(.L_x_27) ;  /* 0x0000000000780947 */ /* 0x000fea0003800000 */
[----:B------:R-:W-:Y:S01]  /*1df0*/  LOP3.LUT R4, R0, 0x7fffff, RZ, 0xc0, !PT ;  /* 0x007fffff00047812 */ /* 0x000fe200078ec0ff */
[----:B------:R-:W-:-:S03]  /*1e00*/  IMAD.MOV.U32 R10, RZ, RZ, 0x3 ;  /* 0x00000003ff0a7424 */ /* 0x000fc600078e00ff */
[----:B------:R-:W-:Y:S02]  /*1e10*/  LOP3.LUT R4, R4, 0x3f800000, RZ, 0xfc, !PT ;  /* 0x3f80000004047812 */ /* 0x000fe400078efcff */
[----:B------:R-:W-:Y:S02]  /*1e20*/  SHF.L.U32 R9, R10, R3, RZ ;  /* 0x000000030a097219 */ /* 0x000fe400000006ff */
[----:B------:R-:W0:Y:S02]  /*1e30*/  MUFU.RCP R5, R4 ;  /* 0x0000000400057308 */ /* 0x000e240000001000 */
[----:B0-----:R-:W-:-:S04]  /*1e40*/  FFMA R6, R4, R5, -1 ;  /* 0xbf80000004067423 */ /* 0x001fc80000000005 */
[----:B------:R-:W-:-:S04]  /*1e50*/  FADD.FTZ R6, -R6, -RZ ;  /* 0x800000ff06067221 */ /* 0x000fc80000010100 */
[CCC-:B------:R-:W-:Y:S01]  /*1e60*/  FFMA.RM R7, R5.reuse, R6.reuse, R5.reuse ;  /* 0x0000000605077223 */ /* 0x1c0fe20000004005 */
[----:B------:R-:W-:-:S04]  /*1e70*/  FFMA.RP R6, R5, R6, R5 ;  /* 0x0000000605067223 */ /* 0x000fc80000008005 */
[C---:B------:R-:W-:Y:S02]  /*1e80*/  LOP3.LUT R5, R7.reuse, 0x7fffff, RZ, 0xc0, !PT ;  /* 0x007fffff07057812 */ /* 0x040fe400078ec0ff */
[----:B------:R-:W-:Y:S02]  /*1e90*/  FSETP.NEU.FTZ.AND P0, PT, R7, R6, PT ;  /* 0x000000060700720b */ /* 0x000fe40003f1d000 */
[----:B------:R-:W-:Y:S02]  /*1ea0*/  LOP3.LUT R6, R5, 0x800000, RZ, 0xfc, !PT ;  /* 0x0080000005067812 */ /* 0x000fe400078efcff */
[----:B------:R-:W-:Y:S02]  /*1eb0*/  SEL R5, RZ, 0xffffffff, !P0 ;  /* 0xffffffffff057807 */ /* 0x000fe40004000000 */
[----:B------:R-:W-:Y:S02]  /*1ec0*/  LOP3.LUT R4, R9, R6, RZ, 0xc0, !PT ;  /* 0x0000000609047212 */ /* 0x000fe400078ec0ff */
[----:B------:R-:W-:-:S02]  /*1ed0*/  IADD3 R5, PT, PT, -R5, RZ, RZ ;  /* 0x000000ff05057210 */ /* 0x000fc40007ffe1ff */
[-C--:B------:R-:W-:Y:S02]  /*1ee0*/  SHF.R.U32.HI R4, RZ, R3.reuse, R4 ;  /* 0x00000003ff047219 */ /* 0x080fe40000011604 */
[----:B------:R-:W-:Y:S02]  /*1ef0*/  LOP3.LUT P1, RZ, R5, R3, R6, 0xf8, !PT ;  /* 0x0000000305ff7212 */ /* 0x000fe4000782f806 */
[C---:B------:R-:W-:Y:S02]  /*1f00*/  LOP3.LUT P0, RZ, R4.reuse, 0x1, RZ, 0xc0, !PT ;  /* 0x0000000104ff7812 */ /* 0x040fe4000780c0ff */
[----:B------:R-:W-:-:S04]  /*1f10*/  LOP3.LUT P2, RZ, R4, 0x2, RZ, 0xc0, !PT ;  /* 0x0000000204ff7812 */ /* 0x000fc8000784c0ff */
[----:B------:R-:W-:Y:S02]  /*1f20*/  PLOP3.LUT P0, PT, P0, P1, P2, 0xe0, 0x0 ;  /* 0x000000000000781c */ /* 0x000fe40000703c20 */
[----:B------:R-:W-:Y:S02]  /*1f30*/  LOP3.LUT P1, RZ, R0, 0x7fffff, RZ, 0xc0, !PT ;  /* 0x007fffff00ff7812 */ /* 0x000fe4000782c0ff */
[----:B------:R-:W-:-:S04]  /*1f40*/  SEL R3, RZ, 0x1, !P0 ;  /* 0x00000001ff037807 */ /* 0x000fc80004000000 */
[----:B------:R-:W-:-:S04]  /*1f50*/  IADD3 R3, PT, PT, -R3, RZ, RZ ;  /* 0x000000ff03037210 */ /* 0x000fc80007ffe1ff */
[----:B------:R-:W-:Y:S01]  /*1f60*/  ISETP.GE.AND P0, PT, R3, RZ, PT ;  /* 0x000000ff0300720c */ /* 0x000fe20003f06270 */
[----:B------:R-:W-:-:S05]  /*1f70*/  VIADD R3, R2, 0xffffff04 ;  /* 0xffffff0402037836 */ /* 0x000fca0000000000 */
[----:B------:R-:W-:-:S07]  /*1f80*/  SHF.R.U32.HI R3, RZ, R3, R6 ;  /* 0x00000003ff037219 */ /* 0x000fce0000011606 */
[----:B------:R-:W-:-:S04]  /*1f90*/  @!P0 IADD3 R3, PT, PT, R3, 0x1, RZ ;  /* 0x0000000103038810 */ /* 0x000fc80007ffe0ff */
[----:B------:R-:W-:-:S04]  /*1fa0*/  @!P1 SHF.L.U32 R3, R3, 0x1, RZ ;  /* 0x0000000103039819 */ /* 0x000fc800000006ff */
[----:B------:R-:W-:Y:S01]  /*1fb0*/  LOP3.LUT R2, R3, 0x80000000, R0, 0xf8, !PT ;  /* 0x8000000003027812 */ /* 0x000fe200078ef800 */
[----:B------:R-:W-:Y:S06]  /*1fc0*/  BRA `(.L_x_26) ;  /* 0x0000000000047947 */ /* 0x000fec0003800000 */
.L_x_27:
[----:B------:R2:W3:Y:S02]  /*1fd0*/  MUFU.RCP R2, R0 ;  /* 0x0000000000027308 */ /* 0x0004e40000001000 */
.L_x_26:
[----:B------:R-:W-:Y:S02]  /*1fe0*/  HFMA2 R3, -RZ, RZ, 0, 0 ;  /* 0x00000000ff037431 */ /* 0x000fe400000001ff */
[----:B-1-3--:R-:W-:Y:S01]  /*1ff0*/  IMAD.MOV.U32 R10, RZ, RZ, R2 ;  /* 0x000000ffff0a7224 */ /* 0x00afe200078e0002 */
[----:B------:R-:W-:-:S04]  /*2000*/  MOV R2, R8 ;  /* 0x0000000800027202 */ /* 0x000fc80000000f00 */
[----:B0-2---:R-:W-:Y:S05]  /*2010*/  RET.REL.NODEC R2 `(_Z15calcularCalor2DPfS_ii) ;  /* 0xffffffdc02f87950 */ /* 0x005fea0003c3ffff */
        .weak           $__internal_1_$__cuda_sm3x_div_rn_noftz_f32_slowpath
        .type           $__internal_1_$__cuda_sm3x_div_rn_noftz_f32_slowpath,@function
        .size           $__internal_1_$__cuda_sm3x_div_rn_noftz_f32_slowpath,(.L_x_41 - $__internal_1_$__cuda_sm3x_div_rn_noftz_f32_slowpath)
$__internal_1_$__cuda_sm3x_div_rn_noftz_f32_slowpath:
[----:B------:R-:W-:Y:S01]  /*2020*/  SHF.R.U32.HI R27, RZ, 0x17, R3 ;  /* 0x00000017ff1b7819 */ /* 0x000fe20000011603 */
[----:B------:R-:W-:Y:S01]  /*2030*/  BSSY.RECONVERGENT B1, `(.L_x_28) ;  /* 0x0000064000017945 */ /* 0x000fe20003800200 */
[----:B------:R-:W-:Y:S02]  /*2040*/  SHF.R.U32.HI R30, RZ, 0x17, R0 ;  /* 0x00000017ff1e7819 */ /* 0x000fe40000011600 */
[----:B------:R-:W-:Y:S02]  /*2050*/  LOP3.LUT R27, R27, 0xff, RZ, 0xc0, !PT ;  /* 0x000000ff1b1b7812 */ /* 0x000fe400078ec0ff */
[----:B------:R-:W-:Y:S02]  /*2060*/  LOP3.LUT R30, R30, 0xff, RZ, 0xc0, !PT ;  /* 0x000000ff1e1e7812 */ /* 0x000fe400078ec0ff */
[----:B------:R-:W-:Y:S01]  /*2070*/  MOV R33, R3 ;  /* 0x0000000300217202 */ /* 0x000fe20000000f00 */
[----:B------:R-:W-:Y:S01]  /*2080*/  VIADD R31, R27, 0xffffffff ;  /* 0xffffffff1b1f7836 */ /* 0x000fe20000000000 */
[----:B------:R-:W-:-:S04]  /*2090*/  IADD3 R28, PT, PT, R30, -0x1, RZ ;  /* 0xffffffff1e1c7810 */ /* 0x000fc80007ffe0ff */
[----:B------:R-:W-:-:S04]  /*20a0*/  ISETP.GT.U32.AND P0, PT, R31, 0xfd, PT ;  /* 0x000000fd1f00780c */ /* 0x000fc80003f04070 */
[----:B------:R-:W-:-:S13]  /*20b0*/  ISETP.GT.U32.OR P0, PT, R28, 0xfd, P0 ;  /* 0x000000fd1c00780c */ /* 0x000fda0000704470 */
[----:B------:R-:W-:Y:S01]  /*20c0*/  @!P0 IMAD.MOV.U32 R28, RZ, RZ, RZ ;  /* 0x000000ffff1c8224 */ /* 0x000fe200078e00ff */
[----:B------:R-:W-:Y:S06]  /*20d0*/  @!P0 BRA `(.L_x_29) ;  /* 0x0000000000608947 */ /* 0x000fec0003800000 */
[----:B------:R-:W-:Y:S02]  /*20e0*/  FSETP.GTU.FTZ.AND P0, PT, |R0|, +INF , PT ;  /* 0x7f8000000000780b */ /* 0x000fe40003f1c200 */
[----:B------:R-:W-:-:S04]  /*20f0*/  FSETP.GTU.FTZ.AND P1, PT, |R3|, +INF , PT ;  /* 0x7f8000000300780b */ /* 0x000fc80003f3c200 */
[----:B------:R-:W-:-:S13]  /*2100*/  PLOP3.LUT P0, PT, P0, P1, PT, 0xf8, 0x8f ;  /* 0x00000000008f781c */ /* 0x000fda0000703f70 */
[----:B------:R-:W-:Y:S05]  /*2110*/  @P0 BRA `(.L_x_30) ;  /* 0x0000000400500947 */ /* 0x000fea0003800000 */
[----:B------:R-:W-:-:S13]  /*2120*/  LOP3.LUT P0, RZ, R33, 0x7fffffff, R0, 0xc8, !PT ;  /* 0x7fffffff21ff7812 */ /* 0x000fda000780c800 */
[----:B------:R-:W-:Y:S05]  /*2130*/  @!P0 BRA `(.L_x_31) ;  /* 0x0000000400408947 */ /* 0x000fea0003800000 */
[C---:B------:R-:W-:Y:S02]  /*2140*/  FSETP.NEU.FTZ.AND P1, PT, |R0|.reuse, +INF , PT ;  /* 0x7f8000000000780b */ /* 0x040fe40003f3d200 */
[----:B------:R-:W-:Y:S02]  /*2150*/  FSETP.NEU.FTZ.AND P2, PT, |R3|, +INF , PT ;  /* 0x7f8000000300780b */ /* 0x000fe40003f5d200 */
[----:B------:R-:W-:-:S11]  /*2160*/  FSETP.NEU.FTZ.AND P0, PT, |R0|, +INF , PT ;  /* 0x7f8000000000780b */ /* 0x000fd60003f1d200 */
[----:B------:R-:W-:Y:S05]  /*2170*/  @!P2 BRA !P1, `(.L_x_31) ;  /* 0x000000040030a947 */ /* 0x000fea0004800000 */
[----:B------:R-:W-:-:S04]  /*2180*/  LOP3.LUT P1, RZ, R0, 0x7fffffff, RZ, 0xc0, !PT ;  /* 0x7fffffff00ff7812 */ /* 0x000fc8000782c0ff */
[----:B------:R-:W-:-:S13]  /*2190*/  PLOP3.LUT P1, PT, P2, P1, PT, 0x2f, 0xf2 ;  /* 0x0000000000f2781c */ /* 0x000fda0001722577 */
[----:B------:R-:W-:Y:S05]  /*21a0*/  @P1 BRA `(.L_x_32) ;  /* 0x00000004001c1947 */ /* 0x000fea0003800000 */
[----:B------:R-:W-:-:S04]  /*21b0*/  LOP3.LUT P1, RZ, R33, 0x7fffffff, RZ, 0xc0, !PT ;  /* 0x7fffffff21ff7812 */ /* 0x000fc8000782c0ff */
[----:B------:R-:W-:-:S13]  /*21c0*/  PLOP3.LUT P0, PT, P0, P1, PT, 0x2f, 0xf2 ;  /* 0x0000000000f2781c */ /* 0x000fda0000702577 */
[----:B------:R-:W-:Y:S05]  /*21d0*/  @P0 BRA `(.L_x_33) ;  /* 0x0000000400040947 */ /* 0x000fea0003800000 */
[----:B------:R-:W-:Y:S02]  /*21e0*/  IADD3 R28, PT, PT, R30, -0x1, RZ ;  /* 0xffffffff1e1c7810 */ /* 0x000fe40007ffe0ff */
[----:B------:R-:W-:Y:S02]  /*21f0*/  ISETP.GE.AND P1, PT, R31, RZ, PT ;  /* 0x000000ff1f00720c */ /* 0x000fe40003f26270 */
[----:B------:R-:W-:-:S11]  /*2200*/  ISETP.GE.AND P0, PT, R28, RZ, PT ;  /* 0x000000ff1c00720c */ /* 0x000fd60003f06270 */
[----:B------:R-:W-:Y:S02]  /*2210*/  @!P1 FFMA R33, R3, 1.84467440737095516160e+19, RZ ;  /* 0x5f80000003219823 */ /* 0x000fe400000000ff */
[----:B------:R-:W-:Y:S01]  /*2220*/  @P0 MOV R28, RZ ;  /* 0x000000ff001c0202 */ /* 0x000fe20000000f00 */
[----:B------:R-:W-:Y:S02]  /*2230*/  @!P0 IMAD.MOV.U32 R28, RZ, RZ, -0x40 ;  /* 0xffffffc0ff1c8424 */ /* 0x000fe400078e00ff */
[----:B------:R-:W-:-:S03]  /*2240*/  @!P0 FFMA R0, R0, 1.84467440737095516160e+19, RZ ;  /* 0x5f80000000008823 */ /* 0x000fc600000000ff */
[----:B------:R-:W-:-:S07]  /*2250*/  @!P1 IADD3 R28, PT, PT, R28, 0x40, RZ ;  /* 0x000000401c1c9810 */ /* 0x000fce0007ffe0ff */
.L_x_29:
[----:B------:R-:W-:Y:S01]  /*2260*/  LEA R32, R27, 0xc0800000, 0x17 ;  /* 0xc08000001b207811 */ /* 0x000fe200078eb8ff */
[----:B------:R-:W-:Y:S01]  /*2270*/  VIADD R30, R30, 0xffffff81 ;  /* 0xffffff811e1e7836 */ /* 0x000fe20000000000 */
[----:B------:R-:W-:Y:S02]  /*2280*/  BSSY.RECONVERGENT B2, `(.L_x_34) ;  /* 0x0000035000027945 */ /* 0x000fe40003800200 */
[----:B------:R-:W-:Y:S01]  /*2290*/  IADD3 R35, PT, PT, -R32, R33, RZ ;  /* 0x0000002120237210 */ /* 0x000fe20007ffe1ff */
[----:B------:R-:W-:-:S03]  /*22a0*/  IMAD R0, R30, -0x800000, R0 ;  /* 0xff8000001e007824 */ /* 0x000fc600078e0200 */
[----:B------:R0:W1:Y:S01]  /*22b0*/  MUFU.RCP R32, R35 ;  /* 0x0000002300207308 */ /* 0x0000620000001000 */
[----:B------:R-:W-:Y:S01]  /*22c0*/  FADD.FTZ R31, -R35, -RZ ;  /* 0x800000ff231f7221 */ /* 0x000fe20000010100 */
[----:B0-----:R-:W-:-:S04]  /*22d0*/  IADD3 R35, PT, PT, R30, 0x7f, -R27 ;  /* 0x0000007f1e237810 */ /* 0x001fc80007ffe81b */
[----:B------:R-:W-:Y:S01]  /*22e0*/  IADD3 R35, PT, PT, R35, R28, RZ ;  /* 0x0000001c23237210 */ /* 0x000fe20007ffe0ff */
[----:B-1----:R-:W-:-:S04]  /*22f0*/  FFMA R33, R32, R31, 1 ;  /* 0x3f80000020217423 */ /* 0x002fc8000000001f */
[----:B------:R-:W-:-:S04]  /*2300*/  FFMA R33, R32, R33, R32 ;  /* 0x0000002120217223 */ /* 0x000fc80000000020 */
[----:B------:R-:W-:-:S04]  /*2310*/  FFMA R32, R0, R33, RZ ;  /* 0x0000002100207223 */ /* 0x000fc800000000ff */
[----:B------:R-:W-:-:S04]  /*2320*/  FFMA R34, R31, R32, R0 ;  /* 0x000000201f227223 */ /* 0x000fc80000000000 */
[----:B------:R-:W-:-:S04]  /*2330*/  FFMA R34, R33, R34, R32 ;  /* 0x0000002221227223 */ /* 0x000fc80000000020 */
[----:B------:R-:W-:-:S04]  /*2340*/  FFMA R31, R31, R34, R0 ;  /* 0x000000221f1f7223 */ /* 0x000fc80000000000 */
[----:B------:R-:W-:-:S05]  /*2350*/  FFMA R0, R33, R31, R34 ;  /* 0x0000001f21007223 */ /* 0x000fca0000000022 */
[----:B------:R-:W-:-:S04]  /*2360*/  SHF.R.U32.HI R27, RZ, 0x17, R0 ;  /* 0x00000017ff1b7819 */ /* 0x000fc80000011600 */
[----:B------:R-:W-:-:S04]  /*2370*/  LOP3.LUT R28, R27, 0xff, RZ, 0xc0, !PT ;  /* 0x000000ff1b1c7812 */ /* 0x000fc800078ec0ff */
[----:B------:R-:W-:-:S05]  /*2380*/  IADD3 R27, PT, PT, R28, R35, RZ ;  /* 0x000000231c1b7210 */ /* 0x000fca0007ffe0ff */
[----:B------:R-:W-:-:S05]  /*2390*/  VIADD R28, R27, 0xffffffff ;  /* 0xffffffff1b1c7836 */ /* 0x000fca0000000000 */
[----:B------:R-:W-:-:S13]  /*23a0*/  ISETP.GE.U32.AND P0, PT, R28, 0xfe, PT ;  /* 0x000000fe1c00780c */ /* 0x000fda0003f06070 */
[----:B------:R-:W-:Y:S05]  /*23b0*/  @!P0 BRA `(.L_x_35) ;  /* 0x0000000000808947 */ /* 0x000fea0003800000 */
[----:B------:R-:W-:-:S13]  /*23c0*/  ISETP.GT.AND P0, PT, R27, 0xfe, PT ;  /* 0x000000fe1b00780c */ /* 0x000fda0003f04270 */
[----:B------:R-:W-:Y:S05]  /*23d0*/  @P0 BRA `(.L_x_36) ;  /* 0x00000000006c0947 */ /* 0x000fea0003800000 */
[----:B------:R-:W-:-:S13]  /*23e0*/  ISETP.GE.AND P0, PT, R27, 0x1, PT ;  /* 0x000000011b00780c */ /* 0x000fda0003f06270 */
[----:B------:R-:W-:Y:S05]  /*23f0*/  @P0 BRA `(.L_x_37) ;  /* 0x0000000000740947 */ /* 0x000fea0003800000 */
[----:B------:R-:W-:Y:S02]  /*2400*/  ISETP.GE.AND P0, PT, R27, -0x18, PT ;  /* 0xffffffe81b00780c */ /* 0x000fe40003f06270 */
[----:B------:R-:W-:-:S11]  /*2410*/  LOP3.LUT R0, R0, 0x80000000, RZ, 0xc0, !PT ;  /* 0x8000000000007812 */ /* 0x000fd600078ec0ff */
[----:B------:R-:W-:Y:S05]  /*2420*/  @!P0 BRA `(.L_x_37) ;  /* 0x0000000000688947 */ /* 0x000fea0003800000 */
[CCC-:B------:R-:W-:Y:S01]  /*2430*/  FFMA.RZ R28, R33.reuse, R31.reuse, R34.reuse ;  /* 0x0000001f211c7223 */ /* 0x1c0fe2000000c022 */
[CCC-:B------:R-:W-:Y:S01]  /*2440*/  FFMA.RP R30, R33.reuse, R31.reuse, R34.reuse ;  /* 0x0000001f211e7223 */ /* 0x1c0fe20000008022 */
[----:B------:R-:W-:Y:S01]  /*2450*/  FFMA.RM R33, R33, R31, R34 ;  /* 0x0000001f21217223 */ /* 0x000fe20000004022 */
[C---:B------:R-:W-:Y:S02]  /*2460*/  IADD3 R31, PT, PT, R27.reuse, 0x20, RZ ;  /* 0x000000201b1f7810 */ /* 0x040fe40007ffe0ff */
[----:B------:R-:W-:Y:S02]  /*2470*/  LOP3.LUT R28, R28, 0x7fffff, RZ, 0xc0, !PT ;  /* 0x007fffff1c1c7812 */ /* 0x000fe400078ec0ff */
[C---:B------:R-:W-:Y:S02]  /*2480*/  ISETP.NE.AND P2, PT, R27.reuse, RZ, PT ;  /* 0x000000ff1b00720c */ /* 0x040fe40003f45270 */
[----:B------:R-:W-:Y:S02]  /*2490*/  LOP3.LUT R28, R28, 0x800000, RZ, 0xfc, !PT ;  /* 0x008000001c1c7812 */ /* 0x000fe400078efcff */
[----:B------:R-:W-:-:S02]  /*24a0*/  ISETP.NE.AND P1, PT, R27, RZ, PT ;  /* 0x000000ff1b00720c */ /* 0x000fc40003f25270 */
[----:B------:R-:W-:Y:S02]  /*24b0*/  IADD3 R27, PT, PT, -R27, RZ, RZ ;  /* 0x000000ff1b1b7210 */ /* 0x000fe40007ffe1ff */
[----:B------:R-:W-:Y:S02]  /*24c0*/  SHF.L.U32 R31, R28, R31, RZ ;  /* 0x0000001f1c1f7219 */ /* 0x000fe400000006ff */
[----:B------:R-:W-:Y:S02]  /*24d0*/  FSETP.NEU.FTZ.AND P0, PT, R30, R33, PT ;  /* 0x000000211e00720b */ /* 0x000fe40003f1d000 */
[----:B------:R-:W-:Y:S02]  /*24e0*/  SEL R27, R27, RZ, P2 ;  /* 0x000000ff1b1b7207 */ /* 0x000fe40001000000 */
[----:B------:R-:W-:Y:S02]  /*24f0*/  ISETP.NE.AND P1, PT, R31, RZ, P1 ;  /* 0x000000ff1f00720c */ /* 0x000fe40000f25270 */
[----:B------:R-:W-:-:S02]  /*2500*/  SHF.R.U32.HI R30, RZ, R27, R28 ;  /* 0x0000001bff1e7219 */ /* 0x000fc4000001161c */
[----:B------:R-:W-:Y:S02]  /*2510*/  PLOP3.LUT P0, PT, P0, P1, PT, 0xf8, 0x8f ;  /* 0x00000000008f781c */ /* 0x000fe40000703f70 */
[----:B------:R-:W-:Y:S02]  /*2520*/  SHF.R.U32.HI R28, RZ, 0x1, R30 ;  /* 0x00000001ff1c7819 */ /* 0x000fe4000001161e */
[----:B------:R-:W-:-:S04]  /*2530*/  SEL R27, RZ, 0x1, !P0 ;  /* 0x00000001ff1b7807 */ /* 0x000fc80004000000 */
[----:B------:R-:W-:-:S04]  /*2540*/  LOP3.LUT R27, R27, 0x1, R28, 0xf8, !PT ;  /* 0x000000011b1b7812 */ /* 0x000fc800078ef81c */
[----:B------:R-:W-:-:S05]  /*2550*/  LOP3.LUT R27, R27, R30, RZ, 0xc0, !PT ;  /* 0x0000001e1b1b7212 */ /* 0x000fca00078ec0ff */
[----:B------:R-:W-:-:S05]  /*2560*/  IMAD.IADD R27, R28, 0x1, R27 ;  /* 0x000000011c1b7824 */ /* 0x000fca00078e021b */
[----:B------:R-:W-:Y:S01]  /*2570*/  LOP3.LUT R0, R27, R0, RZ, 0xfc, !PT ;  /* 0x000000001b007212 */ /* 0x000fe200078efcff */
[----:B------:R-:W-:Y:S06]  /*2580*/  BRA `(.L_x_37) ;  /* 0x0000000000107947 */ /* 0x000fec0003800000 */
.L_x_36:
[----:B------:R-:W-:-:S04]  /*2590*/  LOP3.LUT R0, R0, 0x80000000, RZ, 0xc0, !PT ;  /* 0x8000000000007812 */ /* 0x000fc800078ec0ff */
[----:B------:R-:W-:Y:S01]  /*25a0*/  LOP3.LUT R0, R0, 0x7f800000, RZ, 0xfc, !PT ;  /* 0x7f80000000007812 */ /* 0x000fe200078efcff */
[----:B------:R-:W-:Y:S06]  /*25b0*/  BRA `(.L_x_37) ;  /* 0x0000000000047947 */ /* 0x000fec0003800000 */
.L_x_35:
[----:B------:R-:W-:-:S07]  /*25c0*/  LEA R0, R35, R0, 0x17 ;  /* 0x0000000023007211 */ /* 0x000fce00078eb8ff */
.L_x_37:
[----:B------:R-:W-:Y:S05]  /*25d0*/  BSYNC.RECONVERGENT B2 ;  /* 0x0000000000027941 */ /* 0x000fea0003800200 */
.L_x_34:
[----:B------:R-:W-:Y:S05]  /*25e0*/  BRA `(.L_x_38) ;  /* 0x0000000000207947 */ /* 0x000fea0003800000 */
.L_x_33:
[----:B------:R-:W-:-:S04]  /*25f0*/  LOP3.LUT R0, R33, 0x80000000, R0, 0x48, !PT ;  /* 0x8000000021007812 */ /* 0x000fc800078e4800 */
[----:B------:R-:W-:Y:S01]  /*2600*/  LOP3.LUT R0, R0, 0x7f800000, RZ, 0xfc, !PT ;  /* 0x7f80000000007812 */ /* 0x000fe200078efcff */
[----:B------:R-:W-:Y:S06]  /*2610*/  BRA `(.L_x_38) ;  /* 0x0000000000147947 */ /* 0x000fec0003800000 */
.L_x_32:
[----:B------:R-:W-:Y:S01]  /*2620*/  LOP3.LUT R0, R33, 0x80000000, R0, 0x48, !PT ;  /* 0x8000000021007812 */ /* 0x000fe200078e4800 */
[----:B------:R-:W-:Y:S06]  /*2630*/  BRA `(.L_x_38) ;  /* 0x00000000000c7947 */ /* 0x000fec0003800000 */
.L_x_31:
[----:B------:R-:W0:Y:S01]  /*2640*/  MUFU.RSQ R0, -QNAN ;  /* 0xffc0000000007908 */ /* 0x000e220000001400 */
[----:B------:R-:W-:Y:S05]  /*2650*/  BRA `(.L_x_38) ;  /* 0x0000000000047947 */ /* 0x000fea0003800000 */
.L_x_30:
[----:B------:R-:W-:-:S07]  /*2660*/  FADD.FTZ R0, R0, R3 ;  /* 0x0000000300007221 */ /* 0x000fce0000010000 */
.L_x_38:
[----:B------:R-:W-:Y:S05]  /*2670*/  BSYNC.RECONVERGENT B1 ;  /* 0x0000000000017941 */ /* 0x000fea0003800200 */
.L_x_28:
[----:B------:R-:W-:-:S04]  /*2680*/  HFMA2 R27, -RZ, RZ, 0, 0 ;  /* 0x00000000ff1b7431 */ /* 0x000fc800000001ff */
[----:B0-----:R-:W-:Y:S05]  /*2690*/  RET.REL.NODEC R26 `(_Z15calcularCalor2DPfS_ii) ;  /* 0xffffffd81a587950 */ /* 0x001fea0003c3ffff */
.L_x_39:
[----:B------:R-:W-:-:S00]  /*26a0*/  BRA `(.L_x_39) ;  /* 0xfffffffc00fc7947 */ /* 0x000fc0000383ffff */
[----:B------:R-:W-:-:S00]  /*26b0*/  NOP ;  /* 0x0000000000007918 */ /* 0x000fc00000000000 */
        /* <DEDUP_REMOVED lines=12> */
.L_x_41:


//--------------------- .nv.shared.reserved.0     --------------------------
	.section	.nv.shared.reserved.0,"aw",@nobits
	.weak		__nv_reservedSMEM_offset_0_alias
	.size		__nv_reservedSMEM_offset_0_alias, 0, 64
	.other		__nv_reservedSMEM_offset_0_alias,@"STO_CUDA_RESERVED_SHARED STV_DEFAULT"
__nv_reservedSMEM_offset_0_alias:
	.zero		0
	.zero		64


//--------------------- .nv.constant0._Z15calcularCalor2DPfS_ii --------------------------
	.section	.nv.constant0._Z15calcularCalor2DPfS_ii,"a",@progbits
	.sectionflags	@""
	.align	4
.nv.constant0._Z15calcularCalor2DPfS_ii:
	.zero		920


//--------------------- SYMBOLS --------------------------

	.type		.nv.reservedSmem.offset0,@object
	.size		.nv.reservedSmem.offset0,0x4
